//
// Generated by NVIDIA NVVM Compiler
//
// Compiler Build ID: CL-36424714
// Cuda compilation tools, release 13.0, V13.0.88
// Based on NVVM 20.0.0
//

.version 9.0
.target sm_100
.address_size 64

	// .globl	_Z20lock_free_max_kernelPKfPfi
.extern .func  (.param .b32 func_retval0) vprintf
(
	.param .b64 vprintf_param_0,
	.param .b64 vprintf_param_1
)
;
.global .align 1 .b8 $str[26] = {61, 61, 61, 32, 67, 65, 83, 32, 76, 111, 111, 112, 32, 80, 97, 116, 116, 101, 114, 110, 32, 61, 61, 61, 10};
.global .align 1 .b8 $str$1[2] = {10};
.global .align 1 .b8 $str$2[20] = {76, 111, 99, 107, 45, 102, 114, 101, 101, 32, 112, 97, 116, 116, 101, 114, 110, 58, 10};
.global .align 1 .b8 $str$3[8] = {32, 32, 100, 111, 32, 123, 10};
.global .align 1 .b8 $str$4[20] = {32, 32, 32, 32, 32, 32, 111, 108, 100, 32, 61, 32, 42, 97, 100, 100, 114, 59, 10};
.global .align 1 .b8 $str$5[39] = {32, 32, 32, 32, 32, 32, 110, 101, 119, 95, 118, 97, 108, 32, 61, 32, 99, 111, 109, 112, 117, 116, 101, 40, 111, 108, 100, 44, 32, 109, 121, 95, 118, 97, 108, 41, 59, 10};
.global .align 1 .b8 $str$6[47] = {32, 32, 32, 32, 32, 32, 114, 101, 115, 117, 108, 116, 32, 61, 32, 97, 116, 111, 109, 105, 99, 67, 65, 83, 40, 97, 100, 100, 114, 44, 32, 111, 108, 100, 44, 32, 110, 101, 119, 95, 118, 97, 108, 41, 59, 10};
.global .align 1 .b8 $str$7[28] = {32, 32, 125, 32, 119, 104, 105, 108, 101, 32, 40, 114, 101, 115, 117, 108, 116, 32, 33, 61, 32, 111, 108, 100, 41, 59, 10};
.global .align 1 .b8 $str$8[47] = {75, 101, 121, 32, 105, 110, 115, 105, 103, 104, 116, 58, 32, 114, 101, 116, 114, 121, 32, 105, 102, 32, 97, 110, 111, 116, 104, 101, 114, 32, 116, 104, 114, 101, 97, 100, 32, 109, 111, 100, 105, 102, 105, 101, 100, 10};
.global .align 1 .b8 $str$9[48] = {84, 104, 105, 115, 32, 105, 115, 32, 116, 104, 101, 32, 102, 111, 117, 110, 100, 97, 116, 105, 111, 110, 32, 111, 102, 32, 108, 111, 99, 107, 45, 102, 114, 101, 101, 32, 97, 108, 103, 111, 114, 105, 116, 104, 109, 115, 10};

.visible .entry _Z20lock_free_max_kernelPKfPfi(
	.param .u64 .ptr .align 1 _Z20lock_free_max_kernelPKfPfi_param_0,
	.param .u64 .ptr .align 1 _Z20lock_free_max_kernelPKfPfi_param_1,
	.param .u32 _Z20lock_free_max_kernelPKfPfi_param_2
)
{
	.reg .pred 	%p<4>;
	.reg .b32 	%r<11>;
	.reg .b32 	%f<3>;
	.reg .b64 	%rd<7>;

	ld.param.u64 	%rd2, [_Z20lock_free_max_kernelPKfPfi_param_0];
	ld.param.u64 	%rd3, [_Z20lock_free_max_kernelPKfPfi_param_1];
	ld.param.u32 	%r6, [_Z20lock_free_max_kernelPKfPfi_param_2];
	cvta.to.global.u64 	%rd1, %rd3;
	mov.u32 	%r7, %ctaid.x;
	mov.u32 	%r8, %ntid.x;
	mov.u32 	%r9, %tid.x;
	mad.lo.s32 	%r1, %r7, %r8, %r9;
	setp.ge.s32 	%p1, %r1, %r6;
	@%p1 bra 	$L__BB0_4;
	cvta.to.global.u64 	%rd4, %rd2;
	mul.wide.s32 	%rd5, %r1, 4;
	add.s64 	%rd6, %rd4, %rd5;
	ld.global.f32 	%f1, [%rd6];
	ld.global.u32 	%r10, [%rd1];
	mov.b32 	%r3, %f1;
$L__BB0_2:
	mov.b32 	%f2, %r10;
	setp.le.f32 	%p2, %f1, %f2;
	@%p2 bra 	$L__BB0_4;
	atom.relaxed.global.cas.b32 	%r5, [%rd1], %r10, %r3;
	setp.ne.s32 	%p3, %r10, %r5;
	mov.u32 	%r10, %r5;
	@%p3 bra 	$L__BB0_2;
$L__BB0_4:
	ret;

}
	// .globl	_Z23lock_free_argmax_kernelPKfPfPii
.visible .entry _Z23lock_free_argmax_kernelPKfPfPii(
	.param .u64 .ptr .align 1 _Z23lock_free_argmax_kernelPKfPfPii_param_0,
	.param .u64 .ptr .align 1 _Z23lock_free_argmax_kernelPKfPfPii_param_1,
	.param .u64 .ptr .align 1 _Z23lock_free_argmax_kernelPKfPfPii_param_2,
	.param .u32 _Z23lock_free_argmax_kernelPKfPfPii_param_3
)
{
	.reg .pred 	%p<5>;
	.reg .b32 	%r<12>;
	.reg .b32 	%f<4>;
	.reg .b64 	%rd<9>;

	ld.param.u64 	%rd2, [_Z23lock_free_argmax_kernelPKfPfPii_param_0];
	ld.param.u64 	%rd4, [_Z23lock_free_argmax_kernelPKfPfPii_param_1];
	ld.param.u64 	%rd3, [_Z23lock_free_argmax_kernelPKfPfPii_param_2];
	ld.param.u32 	%r6, [_Z23lock_free_argmax_kernelPKfPfPii_param_3];
	cvta.to.global.u64 	%rd1, %rd4;
	mov.u32 	%r7, %ctaid.x;
	mov.u32 	%r8, %ntid.x;
	mov.u32 	%r9, %tid.x;
	mad.lo.s32 	%r1, %r7, %r8, %r9;
	setp.ge.s32 	%p1, %r1, %r6;
	@%p1 bra 	$L__BB1_6;
	cvta.to.global.u64 	%rd5, %rd2;
	mul.wide.s32 	%rd6, %r1, 4;
	add.s64 	%rd7, %rd5, %rd6;
	ld.global.f32 	%f1, [%rd7];
	ld.global.f32 	%f2, [%rd1];
	setp.leu.f32 	%p2, %f1, %f2;
	@%p2 bra 	$L__BB1_6;
	mov.b32 	%r11, %f2;
	mov.b32 	%r3, %f1;
$L__BB1_3:
	atom.relaxed.global.cas.b32 	%r5, [%rd1], %r11, %r3;
	setp.ne.s32 	%p3, %r5, %r11;
	@%p3 bra 	$L__BB1_5;
	cvta.to.global.u64 	%rd8, %rd3;
	atom.global.exch.b32 	%r10, [%rd8], %r1;
	bra.uni 	$L__BB1_6;
$L__BB1_5:
	mov.b32 	%f3, %r5;
	setp.gt.f32 	%p4, %f1, %f3;
	mov.u32 	%r11, %r5;
	@%p4 bra 	$L__BB1_3;
$L__BB1_6:
	ret;

}
	// .globl	_Z18running_avg_kernelPKfPiPfi
.visible .entry _Z18running_avg_kernelPKfPiPfi(
	.param .u64 .ptr .align 1 _Z18running_avg_kernelPKfPiPfi_param_0,
	.param .u64 .ptr .align 1 _Z18running_avg_kernelPKfPiPfi_param_1,
	.param .u64 .ptr .align 1 _Z18running_avg_kernelPKfPiPfi_param_2,
	.param .u32 _Z18running_avg_kernelPKfPiPfi_param_3
)
{
	.reg .pred 	%p<2>;
	.reg .b32 	%r<8>;
	.reg .b32 	%f<7>;
	.reg .b64 	%rd<9>;

	ld.param.u64 	%rd1, [_Z18running_avg_kernelPKfPiPfi_param_0];
	ld.param.u64 	%rd2, [_Z18running_avg_kernelPKfPiPfi_param_1];
	ld.param.u64 	%rd3, [_Z18running_avg_kernelPKfPiPfi_param_2];
	ld.param.u32 	%r2, [_Z18running_avg_kernelPKfPiPfi_param_3];
	mov.u32 	%r3, %ctaid.x;
	mov.u32 	%r4, %ntid.x;
	mov.u32 	%r5, %tid.x;
	mad.lo.s32 	%r1, %r3, %r4, %r5;
	setp.ge.s32 	%p1, %r1, %r2;
	@%p1 bra 	$L__BB2_2;
	cvta.to.global.u64 	%rd4, %rd1;
	cvta.to.global.u64 	%rd5, %rd2;
	cvta.to.global.u64 	%rd6, %rd3;
	mul.wide.s32 	%rd7, %r1, 4;
	add.s64 	%rd8, %rd4, %rd7;
	ld.global.f32 	%f1, [%rd8];
	atom.global.add.u32 	%r6, [%rd5], 1;
	add.s32 	%r7, %r6, 1;
	ld.global.f32 	%f2, [%rd6];
	sub.f32 	%f3, %f1, %f2;
	cvt.rn.f32.s32 	%f4, %r7;
	div.rn.f32 	%f5, %f3, %f4;
	atom.global.add.f32 	%f6, [%rd6], %f5;
$L__BB2_2:
	ret;

}
	// .globl	_Z16cas_pattern_demov
.visible .entry _Z16cas_pattern_demov()
{
	.reg .pred 	%p<2>;
	.reg .b32 	%r<26>;
	.reg .b64 	%rd<21>;

	mov.u32 	%r1, %tid.x;
	mov.u32 	%r2, %ctaid.x;
	or.b32  	%r3, %r1, %r2;
	setp.ne.s32 	%p1, %r3, 0;
	@%p1 bra 	$L__BB3_2;
	mov.u64 	%rd1, $str;
	cvta.global.u64 	%rd2, %rd1;
	{ // callseq 0, 0
	.param .b64 param0;
	st.param.b64 	[param0], %rd2;
	.param .b64 param1;
	st.param.b64 	[param1], 0;
	.param .b32 retval0;
	call.uni (retval0), 
	vprintf, 
	(
	param0, 
	param1
	);
	ld.param.b32 	%r4, [retval0];
	} // callseq 0
	mov.u64 	%rd3, $str$1;
	cvta.global.u64 	%rd4, %rd3;
	{ // callseq 1, 0
	.param .b64 param0;
	st.param.b64 	[param0], %rd4;
	.param .b64 param1;
	st.param.b64 	[param1], 0;
	.param .b32 retval0;
	call.uni (retval0), 
	vprintf, 
	(
	param0, 
	param1
	);
	ld.param.b32 	%r6, [retval0];
	} // callseq 1
	mov.u64 	%rd5, $str$2;
	cvta.global.u64 	%rd6, %rd5;
	{ // callseq 2, 0
	.param .b64 param0;
	st.param.b64 	[param0], %rd6;
	.param .b64 param1;
	st.param.b64 	[param1], 0;
	.param .b32 retval0;
	call.uni (retval0), 
	vprintf, 
	(
	param0, 
	param1
	);
	ld.param.b32 	%r8, [retval0];
	} // callseq 2
	mov.u64 	%rd7, $str$3;
	cvta.global.u64 	%rd8, %rd7;
	{ // callseq 3, 0
	.param .b64 param0;
	st.param.b64 	[param0], %rd8;
	.param .b64 param1;
	st.param.b64 	[param1], 0;
	.param .b32 retval0;
	call.uni (retval0), 
	vprintf, 
	(
	param0, 
	param1
	);
	ld.param.b32 	%r10, [retval0];
	} // callseq 3
	mov.u64 	%rd9, $str$4;
	cvta.global.u64 	%rd10, %rd9;
	{ // callseq 4, 0
	.param .b64 param0;
	st.param.b64 	[param0], %rd10;
	.param .b64 param1;
	st.param.b64 	[param1], 0;
	.param .b32 retval0;
	call.uni (retval0), 
	vprintf, 
	(
	param0, 
	param1
	);
	ld.param.b32 	%r12, [retval0];
	} // callseq 4
	mov.u64 	%rd11, $str$5;
	cvta.global.u64 	%rd12, %rd11;
	{ // callseq 5, 0
	.param .b64 param0;
	st.param.b64 	[param0], %rd12;
	.param .b64 param1;
	st.param.b64 	[param1], 0;
	.param .b32 retval0;
	call.uni (retval0), 
	vprintf, 
	(
	param0, 
	param1
	);
	ld.param.b32 	%r14, [retval0];
	} // callseq 5
	mov.u64 	%rd13, $str$6;
	cvta.global.u64 	%rd14, %rd13;
	{ // callseq 6, 0
	.param .b64 param0;
	st.param.b64 	[param0], %rd14;
	.param .b64 param1;
	st.param.b64 	[param1], 0;
	.param .b32 retval0;
	call.uni (retval0), 
	vprintf, 
	(
	param0, 
	param1
	);
	ld.param.b32 	%r16, [retval0];
	} // callseq 6
	mov.u64 	%rd15, $str$7;
	cvta.global.u64 	%rd16, %rd15;
	{ // callseq 7, 0
	.param .b64 param0;
	st.param.b64 	[param0], %rd16;
	.param .b64 param1;
	st.param.b64 	[param1], 0;
	.param .b32 retval0;
	call.uni (retval0), 
	vprintf, 
	(
	param0, 
	param1
	);
	ld.param.b32 	%r18, [retval0];
	} // callseq 7
	{ // callseq 8, 0
	.param .b64 param0;
	st.param.b64 	[param0], %rd4;
	.param .b64 param1;
	st.param.b64 	[param1], 0;
	.param .b32 retval0;
	call.uni (retval0), 
	vprintf, 
	(
	param0, 
	param1
	);
	ld.param.b32 	%r20, [retval0];
	} // callseq 8
	mov.u64 	%rd17, $str$8;
	cvta.global.u64 	%rd18, %rd17;
	{ // callseq 9, 0
	.param .b64 param0;
	st.param.b64 	[param0], %rd18;
	.param .b64 param1;
	st.param.b64 	[param1], 0;
	.param .b32 retval0;
	call.uni (retval0), 
	vprintf, 
	(
	param0, 
	param1
	);
	ld.param.b32 	%r22, [retval0];
	} // callseq 9
	mov.u64 	%rd19, $str$9;
	cvta.global.u64 	%rd20, %rd19;
	{ // callseq 10, 0
	.param .b64 param0;
	st.param.b64 	[param0], %rd20;
	.param .b64 param1;
	st.param.b64 	[param1], 0;
	.param .b32 retval0;
	call.uni (retval0), 
	vprintf, 
	(
	param0, 
	param1
	);
	ld.param.b32 	%r24, [retval0];
	} // callseq 10
$L__BB3_2:
	ret;

}


// ===== COMPILED SASS (sm_100) =====

	.target	sm_100

	.elftype	@"ET_EXEC"


//--------------------- .note.nv.tkinfo           --------------------------
	.section	.note.nv.tkinfo,"",@"SHT_NOTE"
	.sectionflags	@"SHF_NOTE_NV_TKINFO"
	.tkinfo
        /*0018*/ 	.word	0x00000002
        /*0030*/ 	.string	""
        /*0030*/ 	.string	"ptxas"
        /*0030*/ 	.string	"Cuda compilation tools, release 13.0, V13.0.88"
        /*0030*/ 	.string	"Build cuda_13.0.r13.0/compiler.36424714_0"
        /*0030*/ 	.string	"-arch sm_100 -m 64 "



//--------------------- .note.nv.cuinfo           --------------------------
	.section	.note.nv.cuinfo,"",@"SHT_NOTE"
	.sectionflags	@"SHF_NOTE_NV_CUINFO"
        /*0018*/ 	.short	0x0002
        /*001a*/ 	.short	0x0064
        /*001c*/ 	.short	0x0082
	.zero		2


//--------------------- .nv.info                  --------------------------
	.section	.nv.info,"",@"SHT_CUDA_INFO"
	.align	4


	//----- nvinfo : EIATTR_REGCOUNT
	.align		4
        /*0000*/ 	.byte	0x04, 0x2f
        /*0002*/ 	.short	(.L_11 - .L_10)
	.align		4
.L_10:
        /*0004*/ 	.word	index@(_Z20lock_free_max_kernelPKfPfi)
        /*0008*/ 	.word	0x0000000a


	//----- nvinfo : EIATTR_FRAME_SIZE
	.align		4
.L_11:
        /*000c*/ 	.byte	0x04, 0x11
        /*000e*/ 	.short	(.L_13 - .L_12)
	.align		4
.L_12:
        /*0010*/ 	.word	index@(_Z20lock_free_max_kernelPKfPfi)
        /*0014*/ 	.word	0x00000000


	//----- nvinfo : EIATTR_REGCOUNT
	.align		4
.L_13:
        /*0018*/ 	.byte	0x04, 0x2f
        /*001a*/ 	.short	(.L_15 - .L_14)
	.align		4
.L_14:
        /*001c*/ 	.word	index@(_Z23lock_free_argmax_kernelPKfPfPii)
        /*0020*/ 	.word	0x0000000a


	//----- nvinfo : EIATTR_FRAME_SIZE
	.align		4
.L_15:
        /*0024*/ 	.byte	0x04, 0x11
        /*0026*/ 	.short	(.L_17 - .L_16)
	.align		4
.L_16:
        /*0028*/ 	.word	index@(_Z23lock_free_argmax_kernelPKfPfPii)
        /*002c*/ 	.word	0x00000000


	//----- nvinfo : EIATTR_REGCOUNT
	.align		4
.L_17:
        /*0030*/ 	.byte	0x04, 0x2f
        /*0032*/ 	.short	(.L_19 - .L_18)
	.align		4
.L_18:
        /*0034*/ 	.word	index@(_Z18running_avg_kernelPKfPiPfi)
        /*0038*/ 	.word	0x0000000f


	//----- nvinfo : EIATTR_FRAME_SIZE
	.align		4
.L_19:
        /*003c*/ 	.byte	0x04, 0x11
        /*003e*/ 	.short	(.L_21 - .L_20)
	.align		4
.L_20:
        /*0040*/ 	.word	index@($__internal_0_$__cuda_sm3x_div_rn_noftz_f32_slowpath)
        /*0044*/ 	.word	0x00000000


	//----- nvinfo : EIATTR_FRAME_SIZE
	.align		4
.L_21:
        /*0048*/ 	.byte	0x04, 0x11
        /*004a*/ 	.short	(.L_23 - .L_22)
	.align		4
.L_22:
        /*004c*/ 	.word	index@(_Z18running_avg_kernelPKfPiPfi)
        /*0050*/ 	.word	0x00000000


	//----- nvinfo : EIATTR_REGCOUNT
	.align		4
.L_23:
        /*0054*/ 	.byte	0x04, 0x2f
        /*0056*/ 	.short	(.L_25 - .L_24)
	.align		4
.L_24:
        /*0058*/ 	.word	index@(_Z16cas_pattern_demov)
        /*005c*/ 	.word	0x00000018


	//----- nvinfo : EIATTR_FRAME_SIZE
	.align		4
.L_25:
        /*0060*/ 	.byte	0x04, 0x11
        /*0062*/ 	.short	(.L_27 - .L_26)
	.align		4
.L_26:
        /*0064*/ 	.word	index@(_Z16cas_pattern_demov)
        /*0068*/ 	.word	0x00000000


	//----- nvinfo : EIATTR_MIN_STACK_SIZE
	.align		4
.L_27:
        /*006c*/ 	.byte	0x04, 0x12
        /*006e*/ 	.short	(.L_29 - .L_28)
	.align		4
.L_28:
        /*0070*/ 	.word	index@(_Z16cas_pattern_demov)
        /*0074*/ 	.word	0x00000000


	//----- nvinfo : EIATTR_MIN_STACK_SIZE
	.align		4
.L_29:
        /*0078*/ 	.byte	0x04, 0x12
        /*007a*/ 	.short	(.L_31 - .L_30)
	.align		4
.L_30:
        /*007c*/ 	.word	index@(_Z18running_avg_kernelPKfPiPfi)
        /*0080*/ 	.word	0x00000000


	//----- nvinfo : EIATTR_MIN_STACK_SIZE
	.align		4
.L_31:
        /*0084*/ 	.byte	0x04, 0x12
        /*0086*/ 	.short	(.L_33 - .L_32)
	.align		4
.L_32:
        /*0088*/ 	.word	index@(_Z23lock_free_argmax_kernelPKfPfPii)
        /*008c*/ 	.word	0x00000000


	//----- nvinfo : EIATTR_MIN_STACK_SIZE
	.align		4
.L_33:
        /*0090*/ 	.byte	0x04, 0x12
        /*0092*/ 	.short	(.L_35 - .L_34)
	.align		4
.L_34:
        /*0094*/ 	.word	index@(_Z20lock_free_max_kernelPKfPfi)
        /*0098*/ 	.word	0x00000000
.L_35:


//--------------------- .nv.compat                --------------------------
	.section	.nv.compat,"",@"SHT_CUDA_COMPAT_INFO"
	.align	4
        /*0000*/ 	.byte	0x02, 0x09, 0x00, 0x00, 0x02, 0x02, 0x01, 0x00, 0x02, 0x05, 0x05, 0x00, 0x03, 0x07, 0x01, 0x01
        /*0010*/ 	.byte	0x02, 0x03, 0x00, 0x00, 0x02, 0x06, 0x01, 0x00, 0x04, 0x0b, 0x08, 0x00, 0x01, 0x00, 0x00, 0x00
        /*0020*/ 	.byte	0x00, 0x00, 0x00, 0x00


//--------------------- .nv.info._Z16cas_pattern_demov --------------------------
	.section	.nv.info._Z16cas_pattern_demov,"",@"SHT_CUDA_INFO"
	.sectionflags	@""
	.align	4


	//----- nvinfo : EIATTR_CUDA_API_VERSION
	.align		4
        /*0000*/ 	.byte	0x04, 0x37
        /*0002*/ 	.short	(.L_37 - .L_36)
.L_36:
        /*0004*/ 	.word	0x00000082


	//----- nvinfo : EIATTR_SPARSE_MMA_MASK
	.align		4
.L_37:
        /*0008*/ 	.byte	0x03, 0x50
        /*000a*/ 	.short	0x0000


	//----- nvinfo : EIATTR_MAXREG_COUNT
	.align		4
        /*000c*/ 	.byte	0x03, 0x1b
        /*000e*/ 	.short	0x00ff


	//----- nvinfo : EIATTR_EXTERNS
	.align		4
        /*0010*/ 	.byte	0x04, 0x0f
        /*0012*/ 	.short	(.L_39 - .L_38)


	//   ....[0]....
	.align		4
.L_38:
        /*0014*/ 	.word	index@(vprintf)


	//----- nvinfo : EIATTR_MERCURY_ISA_VERSION
	.align		4
.L_39:
        /*0018*/ 	.byte	0x03, 0x5f
        /*001a*/ 	.short	0x0101


	//----- nvinfo : EIATTR_VRC_CTA_INIT_COUNT
	.align		4
        /*001c*/ 	.byte	0x02, 0x4a
	.zero		1
	.zero		1


	//----- nvinfo : EIATTR_SYSCALL_OFFSETS
	.align		4
        /*0020*/ 	.byte	0x04, 0x46
        /*0022*/ 	.short	(.L_41 - .L_40)


	//   ....[0]....
.L_40:
        /*0024*/ 	.word	0x000000c0


	//   ....[1]....
        /*0028*/ 	.word	0x00000130


	//   ....[2]....
        /*002c*/ 	.word	0x000001a0


	//   ....[3]....
        /*0030*/ 	.word	0x00000210


	//   ....[4]....
        /*0034*/ 	.word	0x00000280


	//   ....[5]....
        /*0038*/ 	.word	0x000002f0


	//   ....[6]....
        /*003c*/ 	.word	0x00000360


	//   ....[7]....
        /*0040*/ 	.word	0x000003d0


	//   ....[8]....
        /*0044*/ 	.word	0x00000440


	//   ....[9]....
        /*0048*/ 	.word	0x000004b0


	//   ....[10]....
        /*004c*/ 	.word	0x00000520


	//----- nvinfo : EIATTR_EXIT_INSTR_OFFSETS
	.align		4
.L_41:
        /*0050*/ 	.byte	0x04, 0x1c
        /*0052*/ 	.short	(.L_43 - .L_42)


	//   ....[0]....
.L_42:
        /*0054*/ 	.word	0x00000040


	//   ....[1]....
        /*0058*/ 	.word	0x00000530


	//----- nvinfo : EIATTR_CRS_STACK_SIZE
	.align		4
.L_43:
        /*005c*/ 	.byte	0x04, 0x1e
        /*005e*/ 	.short	(.L_45 - .L_44)
.L_44:
        /*0060*/ 	.word	0x00000000


	//----- nvinfo : EIATTR_SW_WAR
	.align		4
.L_45:
        /*0064*/ 	.byte	0x04, 0x36
        /*0066*/ 	.short	(.L_47 - .L_46)
.L_46:
        /*0068*/ 	.word	0x00000008
.L_47:


//--------------------- .nv.info._Z18running_avg_kernelPKfPiPfi --------------------------
	.section	.nv.info._Z18running_avg_kernelPKfPiPfi,"",@"SHT_CUDA_INFO"
	.sectionflags	@""
	.align	4


	//----- nvinfo : EIATTR_CUDA_API_VERSION
	.align		4
        /*0000*/ 	.byte	0x04, 0x37
        /*0002*/ 	.short	(.L_49 - .L_48)
.L_48:
        /*0004*/ 	.word	0x00000082


	//----- nvinfo : EIATTR_KPARAM_INFO
	.align		4
.L_49:
        /*0008*/ 	.byte	0x04, 0x17
        /*000a*/ 	.short	(.L_51 - .L_50)
.L_50:
        /*000c*/ 	.word	0x00000000
        /*0010*/ 	.short	0x0003
        /*0012*/ 	.short	0x0018
        /*0014*/ 	.byte	0x00, 0xf0, 0x11, 0x00


	//----- nvinfo : EIATTR_KPARAM_INFO
	.align		4
.L_51:
        /*0018*/ 	.byte	0x04, 0x17
        /*001a*/ 	.short	(.L_53 - .L_52)
.L_52:
        /*001c*/ 	.word	0x00000000
        /*0020*/ 	.short	0x0002
        /*0022*/ 	.short	0x0010
        /*0024*/ 	.byte	0x00, 0xf5, 0x21, 0x00


	//----- nvinfo : EIATTR_KPARAM_INFO
	.align		4
.L_53:
        /*0028*/ 	.byte	0x04, 0x17
        /*002a*/ 	.short	(.L_55 - .L_54)
.L_54:
        /*002c*/ 	.word	0x00000000
        /*0030*/ 	.short	0x0001
        /*0032*/ 	.short	0x0008
        /*0034*/ 	.byte	0x00, 0xf5, 0x21, 0x00


	//----- nvinfo : EIATTR_KPARAM_INFO
	.align		4
.L_55:
        /*0038*/ 	.byte	0x04, 0x17
        /*003a*/ 	.short	(.L_57 - .L_56)
.L_56:
        /*003c*/ 	.word	0x00000000
        /*0040*/ 	.short	0x0000
        /*0042*/ 	.short	0x0000
        /*0044*/ 	.byte	0x00, 0xf5, 0x21, 0x00


	//----- nvinfo : EIATTR_SPARSE_MMA_MASK
	.align		4
.L_57:
        /*0048*/ 	.byte	0x03, 0x50
        /*004a*/ 	.short	0x0000


	//----- nvinfo : EIATTR_MAXREG_COUNT
	.align		4
        /*004c*/ 	.byte	0x03, 0x1b
        /*004e*/ 	.short	0x00ff


	//----- nvinfo : EIATTR_MERCURY_ISA_VERSION
	.align		4
        /*0050*/ 	.byte	0x03, 0x5f
        /*0052*/ 	.short	0x0101


	//----- nvinfo : EIATTR_INT_WARP_WIDE_INSTR_OFFSETS
	.align		4
        /*0054*/ 	.byte	0x04, 0x31
        /*0056*/ 	.short	(.L_59 - .L_58)


	//   ....[0]....
.L_58:
        /*0058*/ 	.word	0x00000090


	//   ....[1]....
        /*005c*/ 	.word	0x00000190


	//----- nvinfo : EIATTR_VRC_CTA_INIT_COUNT
	.align		4
.L_59:
        /*0060*/ 	.byte	0x02, 0x4a
	.zero		1
	.zero		1


	//----- nvinfo : EIATTR_EXIT_INSTR_OFFSETS
	.align		4
        /*0064*/ 	.byte	0x04, 0x1c
        /*0066*/ 	.short	(.L_61 - .L_60)


	//   ....[0]....
.L_60:
        /*0068*/ 	.word	0x00000070


	//   ....[1]....
        /*006c*/ 	.word	0x000002a0


	//----- nvinfo : EIATTR_CRS_STACK_SIZE
	.align		4
.L_61:
        /*0070*/ 	.byte	0x04, 0x1e
        /*0072*/ 	.short	(.L_63 - .L_62)
.L_62:
        /*0074*/ 	.word	0x00000000


	//----- nvinfo : EIATTR_CBANK_PARAM_SIZE
	.align		4
.L_63:
        /*0078*/ 	.byte	0x03, 0x19
        /*007a*/ 	.short	0x001c


	//----- nvinfo : EIATTR_PARAM_CBANK
	.align		4
        /*007c*/ 	.byte	0x04, 0x0a
        /*007e*/ 	.short	(.L_65 - .L_64)
	.align		4
.L_64:
        /*0080*/ 	.word	index@(.nv.constant0._Z18running_avg_kernelPKfPiPfi)
        /*0084*/ 	.short	0x0380
        /*0086*/ 	.short	0x001c


	//----- nvinfo : EIATTR_SW_WAR
	.align		4
.L_65:
        /*0088*/ 	.byte	0x04, 0x36
        /*008a*/ 	.short	(.L_67 - .L_66)
.L_66:
        /*008c*/ 	.word	0x00000008
.L_67:


//--------------------- .nv.info._Z23lock_free_argmax_kernelPKfPfPii --------------------------
	.section	.nv.info._Z23lock_free_argmax_kernelPKfPfPii,"",@"SHT_CUDA_INFO"
	.sectionflags	@""
	.align	4


	//----- nvinfo : EIATTR_CUDA_API_VERSION
	.align		4
        /*0000*/ 	.byte	0x04, 0x37
        /*0002*/ 	.short	(.L_69 - .L_68)
.L_68:
        /*0004*/ 	.word	0x00000082


	//----- nvinfo : EIATTR_KPARAM_INFO
	.align		4
.L_69:
        /*0008*/ 	.byte	0x04, 0x17
        /*000a*/ 	.short	(.L_71 - .L_70)
.L_70:
        /*000c*/ 	.word	0x00000000
        /*0010*/ 	.short	0x0003
        /*0012*/ 	.short	0x0018
        /*0014*/ 	.byte	0x00, 0xf0, 0x11, 0x00


	//----- nvinfo : EIATTR_KPARAM_INFO
	.align		4
.L_71:
        /*0018*/ 	.byte	0x04, 0x17
        /*001a*/ 	.short	(.L_73 - .L_72)
.L_72:
        /*001c*/ 	.word	0x00000000
        /*0020*/ 	.short	0x0002
        /*0022*/ 	.short	0x0010
        /*0024*/ 	.byte	0x00, 0xf5, 0x21, 0x00


	//----- nvinfo : EIATTR_KPARAM_INFO
	.align		4
.L_73:
        /*0028*/ 	.byte	0x04, 0x17
        /*002a*/ 	.short	(.L_75 - .L_74)
.L_74:
        /*002c*/ 	.word	0x00000000
        /*0030*/ 	.short	0x0001
        /*0032*/ 	.short	0x0008
        /*0034*/ 	.byte	0x00, 0xf5, 0x21, 0x00


	//----- nvinfo : EIATTR_KPARAM_INFO
	.align		4
.L_75:
        /*0038*/ 	.byte	0x04, 0x17
        /*003a*/ 	.short	(.L_77 - .L_76)
.L_76:
        /*003c*/ 	.word	0x00000000
        /*0040*/ 	.short	0x0000
        /*0042*/ 	.short	0x0000
        /*0044*/ 	.byte	0x00, 0xf5, 0x21, 0x00


	//----- nvinfo : EIATTR_SPARSE_MMA_MASK
	.align		4
.L_77:
        /*0048*/ 	.byte	0x03, 0x50
        /*004a*/ 	.short	0x0000


	//----- nvinfo : EIATTR_MAXREG_COUNT
	.align		4
        /*004c*/ 	.byte	0x03, 0x1b
        /*004e*/ 	.short	0x00ff


	//----- nvinfo : EIATTR_MERCURY_ISA_VERSION
	.align		4
        /*0050*/ 	.byte	0x03, 0x5f
        /*0052*/ 	.short	0x0101


	//----- nvinfo : EIATTR_VRC_CTA_INIT_COUNT
	.align		4
        /*0054*/ 	.byte	0x02, 0x4a
	.zero		1
	.zero		1


	//----- nvinfo : EIATTR_EXIT_INSTR_OFFSETS
	.align		4
        /*0058*/ 	.byte	0x04, 0x1c
        /*005a*/ 	.short	(.L_79 - .L_78)


	//   ....[0]....
.L_78:
        /*005c*/ 	.word	0x00000070


	//   ....[1]....
        /*0060*/ 	.word	0x000000f0


	//   ....[2]....
        /*0064*/ 	.word	0x00000190


	//   ....[3]....
        /*0068*/ 	.word	0x000001d0


	//----- nvinfo : EIATTR_CRS_STACK_SIZE
	.align		4
.L_79:
        /*006c*/ 	.byte	0x04, 0x1e
        /*006e*/ 	.short	(.L_81 - .L_80)
.L_80:
        /*0070*/ 	.word	0x00000000


	//----- nvinfo : EIATTR_CBANK_PARAM_SIZE
	.align		4
.L_81:
        /*0074*/ 	.byte	0x03, 0x19
        /*0076*/ 	.short	0x001c


	//----- nvinfo : EIATTR_PARAM_CBANK
	.align		4
        /*0078*/ 	.byte	0x04, 0x0a
        /*007a*/ 	.short	(.L_83 - .L_82)
	.align		4
.L_82:
        /*007c*/ 	.word	index@(.nv.constant0._Z23lock_free_argmax_kernelPKfPfPii)
        /*0080*/ 	.short	0x0380
        /*0082*/ 	.short	0x001c


	//----- nvinfo : EIATTR_SW_WAR
	.align		4
.L_83:
        /*0084*/ 	.byte	0x04, 0x36
        /*0086*/ 	.short	(.L_85 - .L_84)
.L_84:
        /*0088*/ 	.word	0x00000008
.L_85:


//--------------------- .nv.info._Z20lock_free_max_kernelPKfPfi --------------------------
	.section	.nv.info._Z20lock_free_max_kernelPKfPfi,"",@"SHT_CUDA_INFO"
	.sectionflags	@""
	.align	4


	//----- nvinfo : EIATTR_CUDA_API_VERSION
	.align		4
        /*0000*/ 	.byte	0x04, 0x37
        /*0002*/ 	.short	(.L_87 - .L_86)
.L_86:
        /*0004*/ 	.word	0x00000082


	//----- nvinfo : EIATTR_KPARAM_INFO
	.align		4
.L_87:
        /*0008*/ 	.byte	0x04, 0x17
        /*000a*/ 	.short	(.L_89 - .L_88)
.L_88:
        /*000c*/ 	.word	0x00000000
        /*0010*/ 	.short	0x0002
        /*0012*/ 	.short	0x0010
        /*0014*/ 	.byte	0x00, 0xf0, 0x11, 0x00


	//----- nvinfo : EIATTR_KPARAM_INFO
	.align		4
.L_89:
        /*0018*/ 	.byte	0x04, 0x17
        /*001a*/ 	.short	(.L_91 - .L_90)
.L_90:
        /*001c*/ 	.word	0x00000000
        /*0020*/ 	.short	0x0001
        /*0022*/ 	.short	0x0008
        /*0024*/ 	.byte	0x00, 0xf5, 0x21, 0x00


	//----- nvinfo : EIATTR_KPARAM_INFO
	.align		4
.L_91:
        /*0028*/ 	.byte	0x04, 0x17
        /*002a*/ 	.short	(.L_93 - .L_92)
.L_92:
        /*002c*/ 	.word	0x00000000
        /*0030*/ 	.short	0x0000
        /*0032*/ 	.short	0x0000
        /*0034*/ 	.byte	0x00, 0xf5, 0x21, 0x00


	//----- nvinfo : EIATTR_SPARSE_MMA_MASK
	.align		4
.L_93:
        /*0038*/ 	.byte	0x03, 0x50
        /*003a*/ 	.short	0x0000


	//----- nvinfo : EIATTR_MAXREG_COUNT
	.align		4
        /*003c*/ 	.byte	0x03, 0x1b
        /*003e*/ 	.short	0x00ff


	//----- nvinfo : EIATTR_MERCURY_ISA_VERSION
	.align		4
        /*0040*/ 	.byte	0x03, 0x5f
        /*0042*/ 	.short	0x0101


	//----- nvinfo : EIATTR_VRC_CTA_INIT_COUNT
	.align		4
        /*0044*/ 	.byte	0x02, 0x4a
	.zero		1
	.zero		1


	//----- nvinfo : EIATTR_EXIT_INSTR_OFFSETS
	.align		4
        /*0048*/ 	.byte	0x04, 0x1c
        /*004a*/ 	.short	(.L_95 - .L_94)


	//   ....[0]....
.L_94:
        /*004c*/ 	.word	0x00000070


	//   ....[1]....
        /*0050*/ 	.word	0x00000100


	//   ....[2]....
        /*0054*/ 	.word	0x00000150


	//----- nvinfo : EIATTR_CRS_STACK_SIZE
	.align		4
.L_95:
        /*0058*/ 	.byte	0x04, 0x1e
        /*005a*/ 	.short	(.L_97 - .L_96)
.L_96:
        /*005c*/ 	.word	0x00000000


	//----- nvinfo : EIATTR_CBANK_PARAM_SIZE
	.align		4
.L_97:
        /*0060*/ 	.byte	0x03, 0x19
        /*0062*/ 	.short	0x0014


	//----- nvinfo : EIATTR_PARAM_CBANK
	.align		4
        /*0064*/ 	.byte	0x04, 0x0a
        /*0066*/ 	.short	(.L_99 - .L_98)
	.align		4
.L_98:
        /*0068*/ 	.word	index@(.nv.constant0._Z20lock_free_max_kernelPKfPfi)
        /*006c*/ 	.short	0x0380
        /*006e*/ 	.short	0x0014


	//----- nvinfo : EIATTR_SW_WAR
	.align		4
.L_99:
        /*0070*/ 	.byte	0x04, 0x36
        /*0072*/ 	.short	(.L_101 - .L_100)
.L_100:
        /*0074*/ 	.word	0x00000008
.L_101:


//--------------------- .nv.callgraph             --------------------------
	.section	.nv.callgraph,"",@"SHT_CUDA_CALLGRAPH"
	.align	4
	.sectionentsize	8
	.align		4
        /*0000*/ 	.word	0x00000000
	.align		4
        /*0004*/ 	.word	0xffffffff
	.align		4
        /*0008*/ 	.word	index@(_Z16cas_pattern_demov)
	.align		4
        /*000c*/ 	.word	index@(vprintf)
	.align		4
        /*0010*/ 	.word	0x00000000
	.align		4
        /*0014*/ 	.word	0xfffffffe
	.align		4
        /*0018*/ 	.word	0x00000000
	.align		4
        /*001c*/ 	.word	0xfffffffd
	.align		4
        /*0020*/ 	.word	0x00000000
	.align		4
        /*0024*/ 	.word	0xfffffffc


//--------------------- .nv.constant4             --------------------------
	.section	.nv.constant4,"a",@progbits
	.align	8
	.align		8
.nv.constant4:
        /*0000*/ 	.dword	vprintf
	.align		8
        /*0008*/ 	.dword	$str
	.align		8
        /*0010*/ 	.dword	$str$1
	.align		8
        /*0018*/ 	.dword	$str$2
	.align		8
        /*0020*/ 	.dword	$str$3
	.align		8
        /*0028*/ 	.dword	$str$4
	.align		8
        /*0030*/ 	.dword	$str$5
	.align		8
        /*0038*/ 	.dword	$str$6
	.align		8
        /*0040*/ 	.dword	$str$7
	.align		8
        /*0048*/ 	.dword	$str$8
	.align		8
        /*0050*/ 	.dword	$str$9


//--------------------- .text._Z16cas_pattern_demov --------------------------
	.section	.text._Z16cas_pattern_demov,"ax",@progbits
	.align	128
        .global         _Z16cas_pattern_demov
        .type           _Z16cas_pattern_demov,@function
        .size           _Z16cas_pattern_demov,(.L_x_33 - _Z16cas_pattern_demov)
        .other          _Z16cas_pattern_demov,@"STO_CUDA_ENTRY STV_DEFAULT"
_Z16cas_pattern_demov:
.text._Z16cas_pattern_demov:
[----:B------:R-:W0:Y:S01]  /*0000*/  LDC R1, c[0x0][0x37c] ;  /* 0x0000df00ff017b82 */ /* 0x000e220000000800 */
[----:B------:R-:W1:Y:S07]  /*0010*/  S2R R0, SR_TID.X ;  /* 0x0000000000007919 */ /* 0x000e6e0000002100 */
[----:B------:R-:W1:Y:S02]  /*0020*/  S2UR UR4, SR_CTAID.X ;  /* 0x00000000000479c3 */ /* 0x000e640000002500 */
[----:B-1----:R-:W-:-:S13]  /*0030*/  LOP3.LUT P0, RZ, R0, UR4, RZ, 0xfc, !PT ;  /* 0x0000000400ff7c12 */ /* 0x002fda000f80fcff */
[----:B------:R-:W-:Y:S05]  /*0040*/  @P0 EXIT ;  /* 0x000000000000094d */ /* 0x000fea0003800000 */
[----:B------:R-:W-:Y:S01]  /*0050*/  MOV R2, 0x0 ;  /* 0x0000000000027802 */ /* 0x000fe20000000f00 */
[----:B------:R-:W1:Y:S01]  /*0060*/  LDCU.64 UR4, c[0x4][0x8] ;  /* 0x01000100ff0477ac */ /* 0x000e620008000a00 */
[----:B------:R-:W-:Y:S02]  /*0070*/  CS2R R6, SRZ ;  /* 0x0000000000067805 */ /* 0x000fe4000001ff00 */
[----:B------:R2:W3:Y:S01]  /*0080*/  LDC.64 R8, c[0x4][R2] ;  /* 0x0100000002087b82 */ /* 0x0004e20000000a00 */
[----:B-1----:R-:W-:Y:S02]  /*0090*/  IMAD.U32 R4, RZ, RZ, UR4 ;  /* 0x00000004ff047e24 */ /* 0x002fe4000f8e00ff */
[----:B--2---:R-:W-:-:S07]  /*00a0*/  IMAD.U32 R5, RZ, RZ, UR5 ;  /* 0x00000005ff057e24 */ /* 0x004fce000f8e00ff */
[----:B------:R-:W-:-:S07]  /*00b0*/  LEPC R20, `(.L_x_0) ;  /* 0x000000001014794e */ /* 0x000fce0000000000 */
[----:B0--3--:R-:W-:Y:S05]  /*00c0*/  CALL.ABS.NOINC R8 ;  /* 0x0000000008007343 */ /* 0x009fea0003c00000 */
.L_x_0:
[----:B------:R0:W1:Y:S01]  /*00d0*/  LDC.64 R8, c[0x4][R2] ;  /* 0x0100000002087b82 */ /* 0x0000620000000a00 */
[----:B------:R-:W2:Y:S01]  /*00e0*/  LDCU.64 UR4, c[0x4][0x10] ;  /* 0x01000200ff0477ac */ /* 0x000ea20008000a00 */
[----:B------:R-:W-:Y:S01]  /*00f0*/  CS2R R6, SRZ ;  /* 0x0000000000067805 */ /* 0x000fe2000001ff00 */
[----:B--2---:R-:W-:Y:S02]  /*0100*/  IMAD.U32 R4, RZ, RZ, UR4 ;  /* 0x00000004ff047e24 */ /* 0x004fe4000f8e00ff */
[----:B0-----:R-:W-:-:S07]  /*0110*/  IMAD.U32 R5, RZ, RZ, UR5 ;  /* 0x00000005ff057e24 */ /* 0x001fce000f8e00ff */
[----:B------:R-:W-:-:S07]  /*0120*/  LEPC R20, `(.L_x_1) ;  /* 0x000000001014794e */ /* 0x000fce0000000000 */
[----:B-1----:R-:W-:Y:S05]  /*0130*/  CALL.ABS.NOINC R8 ;  /* 0x0000000008007343 */ /* 0x002fea0003c00000 */
.L_x_1:
[----:B------:R0:W1:Y:S01]  /*0140*/  LDC.64 R8, c[0x4][R2] ;  /* 0x0100000002087b82 */ /* 0x0000620000000a00 */
[----:B------:R-:W2:Y:S01]  /*0150*/  LDCU.64 UR4, c[0x4][0x18] ;  /* 0x01000300ff0477ac */ /* 0x000ea20008000a00 */
[----:B------:R-:W-:Y:S01]  /*0160*/  CS2R R6, SRZ ;  /* 0x0000000000067805 */ /* 0x000fe2000001ff00 */
[----:B--2---:R-:W-:Y:S02]  /*0170*/  IMAD.U32 R4, RZ, RZ, UR4 ;  /* 0x00000004ff047e24 */ /* 0x004fe4000f8e00ff */
[----:B0-----:R-:W-:-:S07]  /*0180*/  IMAD.U32 R5, RZ, RZ, UR5 ;  /* 0x00000005ff057e24 */ /* 0x001fce000f8e00ff */
[----:B------:R-:W-:-:S07]  /*0190*/  LEPC R20, `(.L_x_2) ;  /* 0x000000001014794e */ /* 0x000fce0000000000 */
[----:B-1----:R-:W-:Y:S05]  /*01a0*/  CALL.ABS.NOINC R8 ;  /* 0x0000000008007343 */ /* 0x002fea0003c00000 */
.L_x_2:
[----:B------:R0:W1:Y:S01]  /*01b0*/  LDC.64 R8, c[0x4][R2] ;  /* 0x0100000002087b82 */ /* 0x0000620000000a00 */
[----:B------:R-:W2:Y:S01]  /*01c0*/  LDCU.64 UR4, c[0x4][0x20] ;  /* 0x01000400ff0477ac */ /* 0x000ea20008000a00 */
[----:B------:R-:W-:Y:S01]  /*01d0*/  CS2R R6, SRZ ;  /* 0x0000000000067805 */ /* 0x000fe2000001ff00 */
[----:B--2---:R-:W-:Y:S02]  /*01e0*/  IMAD.U32 R4, RZ, RZ, UR4 ;  /* 0x00000004ff047e24 */ /* 0x004fe4000f8e00ff */
[----:B0-----:R-:W-:-:S07]  /*01f0*/  IMAD.U32 R5, RZ, RZ, UR5 ;  /* 0x00000005ff057e24 */ /* 0x001fce000f8e00ff */
[----:B------:R-:W-:-:S07]  /*0200*/  LEPC R20, `(.L_x_3) ;  /* 0x000000001014794e */ /* 0x000fce0000000000 */
[----:B-1----:R-:W-:Y:S05]  /*0210*/  CALL.ABS.NOINC R8 ;  /* 0x0000000008007343 */ /* 0x002fea0003c00000 */
.L_x_3:
[----:B------:R0:W1:Y:S01]  /*0220*/  LDC.64 R8, c[0x4][R2] ;  /* 0x0100000002087b82 */ /* 0x0000620000000a00 */
[----:B------:R-:W2:Y:S01]  /*0230*/  LDCU.64 UR4, c[0x4][0x28] ;  /* 0x01000500ff0477ac */ /* 0x000ea20008000a00 */
[----:B------:R-:W-:Y:S01]  /*0240*/  CS2R R6, SRZ ;  /* 0x0000000000067805 */ /* 0x000fe2000001ff00 */
[----:B--2---:R-:W-:Y:S02]  /*0250*/  IMAD.U32 R4, RZ, RZ, UR4 ;  /* 0x00000004ff047e24 */ /* 0x004fe4000f8e00ff */
[----:B0-----:R-:W-:-:S07]  /*0260*/  IMAD.U32 R5, RZ, RZ, UR5 ;  /* 0x00000005ff057e24 */ /* 0x001fce000f8e00ff */
[----:B------:R-:W-:-:S07]  /*0270*/  LEPC R20, `(.L_x_4) ;  /* 0x000000001014794e */ /* 0x000fce0000000000 */
[----:B-1----:R-:W-:Y:S05]  /*0280*/  CALL.ABS.NOINC R8 ;  /* 0x0000000008007343 */ /* 0x002fea0003c00000 */
.L_x_4:
[----:B------:R0:W1:Y:S01]  /*0290*/  LDC.64 R8, c[0x4][R2] ;  /* 0x0100000002087b82 */ /* 0x0000620000000a00 */
[----:B------:R-:W2:Y:S01]  /*02a0*/  LDCU.64 UR4, c[0x4][0x30] ;  /* 0x01000600ff0477ac */ /* 0x000ea20008000a00 */
[----:B------:R-:W-:Y:S01]  /*02b0*/  CS2R R6, SRZ ;  /* 0x0000000000067805 */ /* 0x000fe2000001ff00 */
[----:B--2---:R-:W-:Y:S02]  /*02c0*/  IMAD.U32 R4, RZ, RZ, UR4 ;  /* 0x00000004ff047e24 */ /* 0x004fe4000f8e00ff */
[----:B0-----:R-:W-:-:S07]  /*02d0*/  IMAD.U32 R5, RZ, RZ, UR5 ;  /* 0x00000005ff057e24 */ /* 0x001fce000f8e00ff */
[----:B------:R-:W-:-:S07]  /*02e0*/  LEPC R20, `(.L_x_5) ;  /* 0x000000001014794e */ /* 0x000fce0000000000 */
[----:B-1----:R-:W-:Y:S05]  /*02f0*/  CALL.ABS.NOINC R8 ;  /* 0x0000000008007343 */ /* 0x002fea0003c00000 */
.L_x_5:
[----:B------:R0:W1:Y:S01]  /*0300*/  LDC.64 R8, c[0x4][R2] ;  /* 0x0100000002087b82 */ /* 0x0000620000000a00 */
[----:B------:R-:W2:Y:S01]  /*0310*/  LDCU.64 UR4, c[0x4][0x38] ;  /* 0x01000700ff0477ac */ /* 0x000ea20008000a00 */
[----:B------:R-:W-:Y:S01]  /*0320*/  CS2R R6, SRZ ;  /* 0x0000000000067805 */ /* 0x000fe2000001ff00 */
[----:B--2---:R-:W-:Y:S02]  /*0330*/  IMAD.U32 R4, RZ, RZ, UR4 ;  /* 0x00000004ff047e24 */ /* 0x004fe4000f8e00ff */
[----:B0-----:R-:W-:-:S07]  /*0340*/  IMAD.U32 R5, RZ, RZ, UR5 ;  /* 0x00000005ff057e24 */ /* 0x001fce000f8e00ff */
[----:B------:R-:W-:-:S07]  /*0350*/  LEPC R20, `(.L_x_6) ;  /* 0x000000001014794e */ /* 0x000fce0000000000 */
[----:B-1----:R-:W-:Y:S05]  /*0360*/  CALL.ABS.NOINC R8 ;  /* 0x0000000008007343 */ /* 0x002fea0003c00000 */
.L_x_6:
[----:B------:R0:W1:Y:S01]  /*0370*/  LDC.64 R8, c[0x4][R2] ;  /* 0x0100000002087b82 */ /* 0x0000620000000a00 */
[----:B------:R-:W2:Y:S01]  /*0380*/  LDCU.64 UR4, c[0x4][0x40] ;  /* 0x01000800ff0477ac */ /* 0x000ea20008000a00 */
[----:B------:R-:W-:Y:S01]  /*0390*/  CS2R R6, SRZ ;  /* 0x0000000000067805 */ /* 0x000fe2000001ff00 */
[----:B--2---:R-:W-:Y:S02]  /*03a0*/  IMAD.U32 R4, RZ, RZ, UR4 ;  /* 0x00000004ff047e24 */ /* 0x004fe4000f8e00ff */
[----:B0-----:R-:W-:-:S07]  /*03b0*/  IMAD.U32 R5, RZ, RZ, UR5 ;  /* 0x00000005ff057e24 */ /* 0x001fce000f8e00ff */
[----:B------:R-:W-:-:S07]  /*03c0*/  LEPC R20, `(.L_x_7) ;  /* 0x000000001014794e */ /* 0x000fce0000000000 */
[----:B-1----:R-:W-:Y:S05]  /*03d0*/  CALL.ABS.NOINC R8 ;  /* 0x0000000008007343 */ /* 0x002fea0003c00000 */
.L_x_7:
[----:B------:R0:W1:Y:S01]  /*03e0*/  LDC.64 R8, c[0x4][R2] ;  /* 0x0100000002087b82 */ /* 0x0000620000000a00 */
[----:B------:R-:W2:Y:S01]  /*03f0*/  LDCU.64 UR4, c[0x4][0x10] ;  /* 0x01000200ff0477ac */ /* 0x000ea20008000a00 */
[----:B------:R-:W-:Y:S01]  /*0400*/  CS2R R6, SRZ ;  /* 0x0000000000067805 */ /* 0x000fe2000001ff00 */
[----:B--2---:R-:W-:Y:S02]  /*0410*/  IMAD.U32 R4, RZ, RZ, UR4 ;  /* 0x00000004ff047e24 */ /* 0x004fe4000f8e00ff */
[----:B0-----:R-:W-:-:S07]  /*0420*/  IMAD.U32 R5, RZ, RZ, UR5 ;  /* 0x00000005ff057e24 */ /* 0x001fce000f8e00ff */
[----:B------:R-:W-:-:S07]  /*0430*/  LEPC R20, `(.L_x_8) ;  /* 0x000000001014794e */ /* 0x000fce0000000000 */
[----:B-1----:R-:W-:Y:S05]  /*0440*/  CALL.ABS.NOINC R8 ;  /* 0x0000000008007343 */ /* 0x002fea0003c00000 */
.L_x_8:
[----:B------:R0:W1:Y:S01]  /*0450*/  LDC.64 R8, c[0x4][R2] ;  /* 0x0100000002087b82 */ /* 0x0000620000000a00 */
[----:B------:R-:W2:Y:S01]  /*0460*/  LDCU.64 UR4, c[0x4][0x48] ;  /* 0x01000900ff0477ac */ /* 0x000ea20008000a00 */
[----:B------:R-:W-:Y:S01]  /*0470*/  CS2R R6, SRZ ;  /* 0x0000000000067805 */ /* 0x000fe2000001ff00 */
[----:B--2---:R-:W-:Y:S02]  /*0480*/  IMAD.U32 R4, RZ, RZ, UR4 ;  /* 0x00000004ff047e24 */ /* 0x004fe4000f8e00ff */
[----:B0-----:R-:W-:-:S07]  /*0490*/  IMAD.U32 R5, RZ, RZ, UR5 ;  /* 0x00000005ff057e24 */ /* 0x001fce000f8e00ff */
[----:B------:R-:W-:-:S07]  /*04a0*/  LEPC R20, `(.L_x_9) ;  /* 0x000000001014794e */ /* 0x000fce0000000000 */
[----:B-1----:R-:W-:Y:S05]  /*04b0*/  CALL.ABS.NOINC R8 ;  /* 0x0000000008007343 */ /* 0x002fea0003c00000 */
.L_x_9:
[----:B------:R-:W0:Y:S01]  /*04c0*/  LDC.64 R2, c[0x4][R2] ;  /* 0x0100000002027b82 */ /* 0x000e220000000a00 */
[----:B------:R-:W1:Y:S01]  /*04d0*/  LDCU.64 UR4, c[0x4][0x50] ;  /* 0x01000a00ff0477ac */ /* 0x000e620008000a00 */
[----:B------:R-:W-:Y:S01]  /*04e0*/  CS2R R6, SRZ ;  /* 0x0000000000067805 */ /* 0x000fe2000001ff00 */
[----:B-1----:R-:W-:Y:S02]  /*04f0*/  IMAD.U32 R4, RZ, RZ, UR4 ;  /* 0x00000004ff047e24 */ /* 0x002fe4000f8e00ff */
[----:B------:R-:W-:-:S07]  /*0500*/  IMAD.U32 R5, RZ, RZ, UR5 ;  /* 0x00000005ff057e24 */ /* 0x000fce000f8e00ff */
[----:B------:R-:W-:-:S07]  /*0510*/  LEPC R20, `(.L_x_10) ;  /* 0x000000001014794e */ /* 0x000fce0000000000 */
[----:B0-----:R-:W-:Y:S05]  /*0520*/  CALL.ABS.NOINC R2 ;  /* 0x0000000002007343 */ /* 0x001fea0003c00000 */
.L_x_10:
[----:B------:R-:W-:Y:S05]  /*0530*/  EXIT ;  /* 0x000000000000794d */ /* 0x000fea0003800000 */
.L_x_11:
[----:B------:R-:W-:-:S00]  /*0540*/  BRA `(.L_x_11) ;  /* 0xfffffffc00fc7947 */ /* 0x000fc0000383ffff */
[----:B------:R-:W-:-:S00]  /*0550*/  NOP ;  /* 0x0000000000007918 */ /* 0x000fc00000000000 */
        /* <DEDUP_REMOVED lines=10> */
.L_x_33:


//--------------------- .text._Z18running_avg_kernelPKfPiPfi --------------------------
	.section	.text._Z18running_avg_kernelPKfPiPfi,"ax",@progbits
	.align	128
        .global         _Z18running_avg_kernelPKfPiPfi
        .type           _Z18running_avg_kernelPKfPiPfi,@function
        .size           _Z18running_avg_kernelPKfPiPfi,(.L_x_32 - _Z18running_avg_kernelPKfPiPfi)
        .other          _Z18running_avg_kernelPKfPiPfi,@"STO_CUDA_ENTRY STV_DEFAULT"
_Z18running_avg_kernelPKfPiPfi:
.text._Z18running_avg_kernelPKfPiPfi:
[----:B------:R-:W-:Y:S01]  /*0000*/  LDC R1, c[0x0][0x37c] ;  /* 0x0000df00ff017b82 */ /* 0x000fe20000000800 */
[----:B------:R-:W0:Y:S07]  /*0010*/  S2R R0, SR_TID.X ;  /* 0x0000000000007919 */ /* 0x000e2e0000002100 */
[----:B------:R-:W0:Y:S01]  /*0020*/  S2UR UR4, SR_CTAID.X ;  /* 0x00000000000479c3 */ /* 0x000e220000002500 */
[----:B------:R-:W1:Y:S07]  /*0030*/  LDCU UR5, c[0x0][0x398] ;  /* 0x00007300ff0577ac */ /* 0x000e6e0008000800 */
[----:B------:R-:W0:Y:S02]  /*0040*/  LDC R7, c[0x0][0x360] ;  /* 0x0000d800ff077b82 */ /* 0x000e240000000800 */
[----:B0-----:R-:W-:-:S05]  /*0050*/  IMAD R7, R7, UR4, R0 ;  /* 0x0000000407077c24 */ /* 0x001fca000f8e0200 */
[----:B-1----:R-:W-:-:S13]  /*0060*/  ISETP.GE.AND P0, PT, R7, UR5, PT ;  /* 0x0000000507007c0c */ /* 0x002fda000bf06270 */
[----:B------:R-:W-:Y:S05]  /*0070*/  @P0 EXIT ;  /* 0x000000000000094d */ /* 0x000fea0003800000 */
[----:B------:R-:W0:Y:S01]  /*0080*/  S2R R9, SR_LANEID ;  /* 0x0000000000097919 */ /* 0x000e220000000000 */
[----:B------:R-:W-:Y:S01]  /*0090*/  VOTEU.ANY UR6, UPT, PT ;  /* 0x0000000000067886 */ /* 0x000fe200038e0100 */
[----:B------:R-:W1:Y:S01]  /*00a0*/  LDC.64 R2, c[0x0][0x380] ;  /* 0x0000e000ff027b82 */ /* 0x000e620000000a00 */
[----:B------:R-:W0:Y:S01]  /*00b0*/  FLO.U32 R10, UR6 ;  /* 0x00000006000a7d00 */ /* 0x000e2200080e0000 */
[----:B------:R-:W2:Y:S06]  /*00c0*/  LDCU.64 UR4, c[0x0][0x358] ;  /* 0x00006b00ff0477ac */ /* 0x000eac0008000a00 */
[----:B------:R-:W3:Y:S01]  /*00d0*/  LDC.64 R4, c[0x0][0x388] ;  /* 0x0000e200ff047b82 */ /* 0x000ee20000000a00 */
[----:B------:R-:W3:Y:S01]  /*00e0*/  POPC R11, UR6 ;  /* 0x00000006000b7d09 */ /* 0x000ee20008000000 */
[----:B-1----:R-:W-:-:S05]  /*00f0*/  IMAD.WIDE R2, R7, 0x4, R2 ;  /* 0x0000000407027825 */ /* 0x002fca00078e0202 */
[----:B--2---:R1:W2:Y:S01]  /*0100*/  LDG.E R0, desc[UR4][R2.64] ;  /* 0x0000000402007981 */ /* 0x0042a2000c1e1900 */
[----:B0-----:R-:W-:-:S13]  /*0110*/  ISETP.EQ.U32.AND P0, PT, R10, R9, PT ;  /* 0x000000090a00720c */ /* 0x001fda0003f02070 */
[----:B---3--:R-:W3:Y:S01]  /*0120*/  @P0 ATOMG.E.ADD.STRONG.GPU PT, R5, desc[UR4][R4.64], R11 ;  /* 0x8000000b040509a8 */ /* 0x008ee200081ef104 */
[----:B------:R-:W0:Y:S03]  /*0130*/  LDC.64 R6, c[0x0][0x390] ;  /* 0x0000e400ff067b82 */ /* 0x000e260000000a00 */
[----:B0-----:R-:W2:Y:S01]  /*0140*/  LDG.E R7, desc[UR4][R6.64] ;  /* 0x0000000406077981 */ /* 0x001ea2000c1e1900 */
[----:B------:R-:W0:Y:S02]  /*0150*/  S2R R9, SR_LTMASK ;  /* 0x0000000000097919 */ /* 0x000e240000003900 */
[----:B0-----:R-:W-:-:S04]  /*0160*/  LOP3.LUT R12, R9, UR6, RZ, 0xc0, !PT ;  /* 0x00000006090c7c12 */ /* 0x001fc8000f8ec0ff */
[----:B------:R-:W0:Y:S01]  /*0170*/  POPC R9, R12 ;  /* 0x0000000c00097309 */ /* 0x000e220000000000 */
[----:B------:R-:W-:Y:S01]  /*0180*/  BSSY.RECONVERGENT B0, `(.L_x_12) ;  /* 0x000000f000007945 */ /* 0x000fe20003800200 */
[----:B---3--:R-:W0:Y:S02]  /*0190*/  SHFL.IDX PT, R8, R5, R10, 0x1f ;  /* 0x00001f0a05087589 */ /* 0x008e2400000e0000 */
[----:B0-----:R-:W-:-:S04]  /*01a0*/  IADD3 R8, PT, PT, R8, 0x1, R9 ;  /* 0x0000000108087810 */ /* 0x001fc80007ffe009 */
[----:B-1----:R-:W-:-:S04]  /*01b0*/  I2FP.F32.S32 R3, R8 ;  /* 0x0000000800037245 */ /* 0x002fc80000201400 */
[----:B------:R-:W0:Y:S01]  /*01c0*/  MUFU.RCP R8, R3 ;  /* 0x0000000300087308 */ /* 0x000e220000001000 */
[----:B--2---:R-:W-:-:S07]  /*01d0*/  FADD R0, R0, -R7 ;  /* 0x8000000700007221 */ /* 0x004fce0000000000 */
[----:B------:R-:W1:Y:S01]  /*01e0*/  FCHK P0, R0, R3 ;  /* 0x0000000300007302 */ /* 0x000e620000000000 */
[----:B0-----:R-:W-:-:S04]  /*01f0*/  FFMA R9, -R3, R8, 1 ;  /* 0x3f80000003097423 */ /* 0x001fc80000000108 */
[----:B------:R-:W-:-:S04]  /*0200*/  FFMA R9, R8, R9, R8 ;  /* 0x0000000908097223 */ /* 0x000fc80000000008 */
[----:B------:R-:W-:-:S04]  /*0210*/  FFMA R2, R0, R9, RZ ;  /* 0x0000000900027223 */ /* 0x000fc800000000ff */
[----:B------:R-:W-:-:S04]  /*0220*/  FFMA R4, -R3, R2, R0 ;  /* 0x0000000203047223 */ /* 0x000fc80000000100 */
[----:B------:R-:W-:Y:S01]  /*0230*/  FFMA R9, R9, R4, R2 ;  /* 0x0000000409097223 */ /* 0x000fe20000000002 */
[----:B-1----:R-:W-:Y:S06]  /*0240*/  @!P0 BRA `(.L_x_13) ;  /* 0x0000000000088947 */ /* 0x002fec0003800000 */
[----:B------:R-:W-:-:S07]  /*0250*/  MOV R2, 0x270 ;  /* 0x0000027000027802 */ /* 0x000fce0000000f00 */
[----:B------:R-:W-:Y:S05]  /*0260*/  CALL.REL.NOINC `($__internal_0_$__cuda_sm3x_div_rn_noftz_f32_slowpath) ;  /* 0x0000000000107944 */ /* 0x000fea0003c00000 */
.L_x_13:
[----:B------:R-:W-:Y:S05]  /*0270*/  BSYNC.RECONVERGENT B0 ;  /* 0x0000000000007941 */ /* 0x000fea0003800200 */
.L_x_12:
[----:B------:R-:W0:Y:S02]  /*0280*/  LDC.64 R2, c[0x0][0x390] ;  /* 0x0000e400ff027b82 */ /* 0x000e240000000a00 */
[----:B0-----:R-:W-:Y:S01]  /*0290*/  REDG.E.ADD.F32.FTZ.RN.STRONG.GPU desc[UR4][R2.64], R9 ;  /* 0x00000009020079a6 */ /* 0x001fe2000c12f304 */
[----:B------:R-:W-:Y:S05]  /*02a0*/  EXIT ;  /* 0x000000000000794d */ /* 0x000fea0003800000 */
        .weak           $__internal_0_$__cuda_sm3x_div_rn_noftz_f32_slowpath
        .type           $__internal_0_$__cuda_sm3x_div_rn_noftz_f32_slowpath,@function
        .size           $__internal_0_$__cuda_sm3x_div_rn_noftz_f32_slowpath,(.L_x_32 - $__internal_0_$__cuda_sm3x_div_rn_noftz_f32_slowpath)
$__internal_0_$__cuda_sm3x_div_rn_noftz_f32_slowpath:
[--C-:B------:R-:W-:Y:S01]  /*02b0*/  SHF.R.U32.HI R5, RZ, 0x17, R3.reuse ;  /* 0x00000017ff057819 */ /* 0x100fe20000011603 */
[----:B------:R-:W-:Y:S01]  /*02c0*/  BSSY.RECONVERGENT B1, `(.L_x_14) ;  /* 0x0000064000017945 */ /* 0x000fe20003800200 */
[--C-:B------:R-:W-:Y:S01]  /*02d0*/  SHF.R.U32.HI R4, RZ, 0x17, R0.reuse ;  /* 0x00000017ff047819 */ /* 0x100fe20000011600 */
[----:B------:R-:W-:Y:S01]  /*02e0*/  IMAD.MOV.U32 R6, RZ, RZ, R0 ;  /* 0x000000ffff067224 */ /* 0x000fe200078e0000 */
[----:B------:R-:W-:Y:S01]  /*02f0*/  LOP3.LUT R5, R5, 0xff, RZ, 0xc0, !PT ;  /* 0x000000ff05057812 */ /* 0x000fe200078ec0ff */
[----:B------:R-:W-:Y:S01]  /*0300*/  IMAD.MOV.U32 R7, RZ, RZ, R3 ;  /* 0x000000ffff077224 */ /* 0x000fe200078e0003 */
[----:B------:R-:W-:-:S03]  /*0310*/  LOP3.LUT R4, R4, 0xff, RZ, 0xc0, !PT ;  /* 0x000000ff04047812 */ /* 0x000fc600078ec0ff */
[----:B------:R-:W-:Y:S02]  /*0320*/  VIADD R10, R5, 0xffffffff ;  /* 0xffffffff050a7836 */ /* 0x000fe40000000000 */
[----:B------:R-:W-:-:S03]  /*0330*/  VIADD R9, R4, 0xffffffff ;  /* 0xffffffff04097836 */ /* 0x000fc60000000000 */
[----:B------:R-:W-:-:S04]  /*0340*/  ISETP.GT.U32.AND P0, PT, R10, 0xfd, PT ;  /* 0x000000fd0a00780c */ /* 0x000fc80003f04070 */
[----:B------:R-:W-:-:S13]  /*0350*/  ISETP.GT.U32.OR P0, PT, R9, 0xfd, P0 ;  /* 0x000000fd0900780c */ /* 0x000fda0000704470 */
[----:B------:R-:W-:Y:S01]  /*0360*/  @!P0 IMAD.MOV.U32 R8, RZ, RZ, RZ ;  /* 0x000000ffff088224 */ /* 0x000fe200078e00ff */
[----:B------:R-:W-:Y:S06]  /*0370*/  @!P0 BRA `(.L_x_15) ;  /* 0x00000000005c8947 */ /* 0x000fec0003800000 */
[----:B------:R-:W-:Y:S02]  /*0380*/  FSETP.GTU.FTZ.AND P0, PT, |R0|, +INF , PT ;  /* 0x7f8000000000780b */ /* 0x000fe40003f1c200 */
[----:B------:R-:W-:-:S04]  /*0390*/  FSETP.GTU.FTZ.AND P1, PT, |R3|, +INF , PT ;  /* 0x7f8000000300780b */ /* 0x000fc80003f3c200 */
[----:B------:R-:W-:-:S13]  /*03a0*/  PLOP3.LUT P0, PT, P0, P1, PT, 0xf8, 0x8f ;  /* 0x00000000008f781c */ /* 0x000fda0000703f70 */
[----:B------:R-:W-:Y:S05]  /*03b0*/  @P0 BRA `(.L_x_16) ;  /* 0x00000004004c0947 */ /* 0x000fea0003800000 */
[----:B------:R-:W-:-:S13]  /*03c0*/  LOP3.LUT P0, RZ, R7, 0x7fffffff, R6, 0xc8, !PT ;  /* 0x7fffffff07ff7812 */ /* 0x000fda000780c806 */
[----:B------:R-:W-:Y:S05]  /*03d0*/  @!P0 BRA `(.L_x_17) ;  /* 0x00000004003c8947 */ /* 0x000fea0003800000 */
[C---:B------:R-:W-:Y:S02]  /*03e0*/  FSETP.NEU.FTZ.AND P2, PT, |R0|.reuse, +INF , PT ;  /* 0x7f8000000000780b */ /* 0x040fe40003f5d200 */
[----:B------:R-:W-:Y:S02]  /*03f0*/  FSETP.NEU.FTZ.AND P1, PT, |R3|, +INF , PT ;  /* 0x7f8000000300780b */ /* 0x000fe40003f3d200 */
[----:B------:R-:W-:-:S11]  /*0400*/  FSETP.NEU.FTZ.AND P0, PT, |R0|, +INF , PT ;  /* 0x7f8000000000780b */ /* 0x000fd60003f1d200 */
[----:B------:R-:W-:Y:S05]  /*0410*/  @!P1 BRA !P2, `(.L_x_17) ;  /* 0x00000004002c9947 */ /* 0x000fea0005000000 */
[----:B------:R-:W-:-:S04]  /*0420*/  LOP3.LUT P2, RZ, R6, 0x7fffffff, RZ, 0xc0, !PT ;  /* 0x7fffffff06ff7812 */ /* 0x000fc8000784c0ff */
[----:B------:R-:W-:-:S13]  /*0430*/  PLOP3.LUT P1, PT, P1, P2, PT, 0x2f, 0xf2 ;  /* 0x0000000000f2781c */ /* 0x000fda0000f24577 */
[----:B------:R-:W-:Y:S05]  /*0440*/  @P1 BRA `(.L_x_18) ;  /* 0x0000000400181947 */ /* 0x000fea0003800000 */
[----:B------:R-:W-:-:S04]  /*0450*/  LOP3.LUT P1, RZ, R7, 0x7fffffff, RZ, 0xc0, !PT ;  /* 0x7fffffff07ff7812 */ /* 0x000fc8000782c0ff */
[----:B------:R-:W-:-:S13]  /*0460*/  PLOP3.LUT P0, PT, P0, P1, PT, 0x2f, 0xf2 ;  /* 0x0000000000f2781c */ /* 0x000fda0000702577 */
[----:B------:R-:W-:Y:S05]  /*0470*/  @P0 BRA `(.L_x_19) ;  /* 0x0000000400000947 */ /* 0x000fea0003800000 */
[----:B------:R-:W-:Y:S02]  /*0480*/  ISETP.GE.AND P0, PT, R9, RZ, PT ;  /* 0x000000ff0900720c */ /* 0x000fe40003f06270 */
[----:B------:R-:W-:-:S11]  /*0490*/  ISETP.GE.AND P1, PT, R10, RZ, PT ;  /* 0x000000ff0a00720c */ /* 0x000fd60003f26270 */
[----:B------:R-:W-:Y:S02]  /*04a0*/  @P0 IMAD.MOV.U32 R8, RZ, RZ, RZ ;  /* 0x000000ffff080224 */ /* 0x000fe400078e00ff */
[----:B------:R-:W-:Y:S01]  /*04b0*/  @!P0 FFMA R6, R0, 1.84467440737095516160e+19, RZ ;  /* 0x5f80000000068823 */ /* 0x000fe200000000ff */
[----:B------:R-:W-:Y:S02]  /*04c0*/  @!P0 IMAD.MOV.U32 R8, RZ, RZ, -0x40 ;  /* 0xffffffc0ff088424 */ /* 0x000fe400078e00ff */
[----:B------:R-:W-:Y:S02]  /*04d0*/  @!P1 FFMA R7, R3, 1.84467440737095516160e+19, RZ ;  /* 0x5f80000003079823 */ /* 0x000fe400000000ff */
[----:B------:R-:W-:-:S07]  /*04e0*/  @!P1 VIADD R8, R8, 0x40 ;  /* 0x0000004008089836 */ /* 0x000fce0000000000 */
.L_x_15:
[----:B------:R-:W-:Y:S01]  /*04f0*/  LEA R0, R5, 0xc0800000, 0x17 ;  /* 0xc080000005007811 */ /* 0x000fe200078eb8ff */
[----:B------:R-:W-:Y:S01]  /*0500*/  VIADD R4, R4, 0xffffff81 ;  /* 0xffffff8104047836 */ /* 0x000fe20000000000 */
[----:B------:R-:W-:Y:S03]  /*0510*/  BSSY.RECONVERGENT B2, `(.L_x_20) ;  /* 0x0000035000027945 */ /* 0x000fe60003800200 */
[----:B------:R-:W-:Y:S01]  /*0520*/  IMAD.IADD R7, R7, 0x1, -R0 ;  /* 0x0000000107077824 */ /* 0x000fe200078e0a00 */
[C---:B------:R-:W-:Y:S01]  /*0530*/  IADD3 R5, PT, PT, R4.reuse, 0x7f, -R5 ;  /* 0x0000007f04057810 */ /* 0x040fe20007ffe805 */
[----:B------:R-:W-:Y:S02]  /*0540*/  IMAD R0, R4, -0x800000, R6 ;  /* 0xff80000004007824 */ /* 0x000fe400078e0206 */
[----:B------:R-:W0:Y:S01]  /*0550*/  MUFU.RCP R3, R7 ;  /* 0x0000000700037308 */ /* 0x000e220000001000 */
[----:B------:R-:W-:Y:S01]  /*0560*/  FADD.FTZ R9, -R7, -RZ ;  /* 0x800000ff07097221 */ /* 0x000fe20000010100 */
[----:B------:R-:W-:-:S03]  /*0570*/  IMAD.IADD R5, R5, 0x1, R8 ;  /* 0x0000000105057824 */ /* 0x000fc600078e0208 */
[----:B0-----:R-:W-:-:S04]  /*0580*/  FFMA R10, R3, R9, 1 ;  /* 0x3f800000030a7423 */ /* 0x001fc80000000009 */
[----:B------:R-:W-:-:S04]  /*0590*/  FFMA R10, R3, R10, R3 ;  /* 0x0000000a030a7223 */ /* 0x000fc80000000003 */
[----:B------:R-:W-:-:S04]  /*05a0*/  FFMA R3, R0, R10, RZ ;  /* 0x0000000a00037223 */ /* 0x000fc800000000ff */
[----:B------:R-:W-:-:S04]  /*05b0*/  FFMA R6, R9, R3, R0 ;  /* 0x0000000309067223 */ /* 0x000fc80000000000 */
[----:B------:R-:W-:-:S04]  /*05c0*/  FFMA R11, R10, R6, R3 ;  /* 0x000000060a0b7223 */ /* 0x000fc80000000003 */
[----:B------:R-:W-:-:S04]  /*05d0*/  FFMA R6, R9, R11, R0 ;  /* 0x0000000b09067223 */ /* 0x000fc80000000000 */
[----:B------:R-:W-:-:S05]  /*05e0*/  FFMA R3, R10, R6, R11 ;  /* 0x000000060a037223 */ /* 0x000fca000000000b */
[----:B------:R-:W-:-:S04]  /*05f0*/  SHF.R.U32.HI R0, RZ, 0x17, R3 ;  /* 0x00000017ff007819 */ /* 0x000fc80000011603 */
[----:B------:R-:W-:-:S05]  /*0600*/  LOP3.LUT R0, R0, 0xff, RZ, 0xc0, !PT ;  /* 0x000000ff00007812 */ /* 0x000fca00078ec0ff */
[----:B------:R-:W-:-:S04]  /*0610*/  IMAD.IADD R8, R0, 0x1, R5 ;  /* 0x0000000100087824 */ /* 0x000fc800078e0205 */
[----:B------:R-:W-:-:S05]  /*0620*/  VIADD R0, R8, 0xffffffff ;  /* 0xffffffff08007836 */ /* 0x000fca0000000000 */
[----:B------:R-:W-:-:S13]  /*0630*/  ISETP.GE.U32.AND P0, PT, R0, 0xfe, PT ;  /* 0x000000fe0000780c */ /* 0x000fda0003f06070 */
[----:B------:R-:W-:Y:S05]  /*0640*/  @!P0 BRA `(.L_x_21) ;  /* 0x0000000000808947 */ /* 0x000fea0003800000 */
[----:B------:R-:W-:-:S13]  /*0650*/  ISETP.GT.AND P0, PT, R8, 0xfe, PT ;  /* 0x000000fe0800780c */ /* 0x000fda0003f04270 */
[----:B------:R-:W-:Y:S05]  /*0660*/  @P0 BRA `(.L_x_22) ;  /* 0x00000000006c0947 */ /* 0x000fea0003800000 */
[----:B------:R-:W-:-:S13]  /*0670*/  ISETP.GE.AND P0, PT, R8, 0x1, PT ;  /* 0x000000010800780c */ /* 0x000fda0003f06270 */
[----:B------:R-:W-:Y:S05]  /*0680*/  @P0 BRA `(.L_x_23) ;  /* 0x0000000000740947 */ /* 0x000fea0003800000 */
[----:B------:R-:W-:Y:S02]  /*0690*/  ISETP.GE.AND P0, PT, R8, -0x18, PT ;  /* 0xffffffe80800780c */ /* 0x000fe40003f06270 */
[----:B------:R-:W-:-:S11]  /*06a0*/  LOP3.LUT R3, R3, 0x80000000, RZ, 0xc0, !PT ;  /* 0x8000000003037812 */ /* 0x000fd600078ec0ff */
[----:B------:R-:W-:Y:S05]  /*06b0*/  @!P0 BRA `(.L_x_23) ;  /* 0x0000000000688947 */ /* 0x000fea0003800000 */
[-CC-:B------:R-:W-:Y:S01]  /*06c0*/  FFMA.RZ R0, R10, R6.reuse, R11.reuse ;  /* 0x000000060a007223 */ /* 0x180fe2000000c00b */
[----:B------:R-:W-:Y:S02]  /*06d0*/  VIADD R7, R8, 0x20 ;  /* 0x0000002008077836 */ /* 0x000fe40000000000 */
[-CC-:B------:R-:W-:Y:S01]  /*06e0*/  FFMA.RM R5, R10, R6.reuse, R11.reuse ;  /* 0x000000060a057223 */ /* 0x180fe2000000400b */
[----:B------:R-:W-:Y:S02]  /*06f0*/  ISETP.NE.AND P2, PT, R8, RZ, PT ;  /* 0x000000ff0800720c */ /* 0x000fe40003f45270 */
[----:B------:R-:W-:Y:S01]  /*0700*/  LOP3.LUT R4, R0, 0x7fffff, RZ, 0xc0, !PT ;  /* 0x007fffff00047812 */ /* 0x000fe200078ec0ff */
[----:B------:R-:W-:Y:S01]  /*0710*/  FFMA.RP R0, R10, R6, R11 ;  /* 0x000000060a007223 */ /* 0x000fe2000000800b */
[----:B------:R-:W-:Y:S01]  /*0720*/  IMAD.MOV R6, RZ, RZ, -R8 ;  /* 0x000000ffff067224 */ /* 0x000fe200078e0a08 */
[----:B------:R-:W-:Y:S02]  /*0730*/  ISETP.NE.AND P1, PT, R8, RZ, PT ;  /* 0x000000ff0800720c */ /* 0x000fe40003f25270 */
[----:B------:R-:W-:-:S02]  /*0740*/  LOP3.LUT R4, R4, 0x800000, RZ, 0xfc, !PT ;  /* 0x0080000004047812 */ /* 0x000fc400078efcff */
[----:B------:R-:W-:Y:S02]  /*0750*/  FSETP.NEU.FTZ.AND P0, PT, R0, R5, PT ;  /* 0x000000050000720b */ /* 0x000fe40003f1d000 */
[----:B------:R-:W-:Y:S02]  /*0760*/  SHF.L.U32 R7, R4, R7, RZ ;  /* 0x0000000704077219 */ /* 0x000fe400000006ff */
[----:B------:R-:W-:Y:S02]  /*0770*/  SEL R5, R6, RZ, P2 ;  /* 0x000000ff06057207 */ /* 0x000fe40001000000 */
[----:B------:R-:W-:Y:S02]  /*0780*/  ISETP.NE.AND P1, PT, R7, RZ, P1 ;  /* 0x000000ff0700720c */ /* 0x000fe40000f25270 */
[----:B------:R-:W-:Y:S02]  /*0790*/  SHF.R.U32.HI R5, RZ, R5, R4 ;  /* 0x00000005ff057219 */ /* 0x000fe40000011604 */
[----:B------:R-:W-:-:S02]  /*07a0*/  PLOP3.LUT P0, PT, P0, P1, PT, 0xf8, 0x8f ;  /* 0x00000000008f781c */ /* 0x000fc40000703f70 */
[----:B------:R-:W-:Y:S02]  /*07b0*/  SHF.R.U32.HI R7, RZ, 0x1, R5 ;  /* 0x00000001ff077819 */ /* 0x000fe40000011605 */
[----:B------:R-:W-:-:S04]  /*07c0*/  SEL R0, RZ, 0x1, !P0 ;  /* 0x00000001ff007807 */ /* 0x000fc80004000000 */
[----:B------:R-:W-:-:S04]  /*07d0*/  LOP3.LUT R0, R0, 0x1, R7, 0xf8, !PT ;  /* 0x0000000100007812 */ /* 0x000fc800078ef807 */
[----:B------:R-:W-:-:S05]  /*07e0*/  LOP3.LUT R0, R0, R5, RZ, 0xc0, !PT ;  /* 0x0000000500007212 */ /* 0x000fca00078ec0ff */
[----:B------:R-:W-:-:S05]  /*07f0*/  IMAD.IADD R0, R7, 0x1, R0 ;  /* 0x0000000107007824 */ /* 0x000fca00078e0200 */
[----:B------:R-:W-:Y:S01]  /*0800*/  LOP3.LUT R3, R0, R3, RZ, 0xfc, !PT ;  /* 0x0000000300037212 */ /* 0x000fe200078efcff */
[----:B------:R-:W-:Y:S06]  /*0810*/  BRA `(.L_x_23) ;  /* 0x0000000000107947 */ /* 0x000fec0003800000 */
.L_x_22:
[----:B------:R-:W-:-:S04]  /*0820*/  LOP3.LUT R3, R3, 0x80000000, RZ, 0xc0, !PT ;  /* 0x8000000003037812 */ /* 0x000fc800078ec0ff */
[----:B------:R-:W-:Y:S01]  /*0830*/  LOP3.LUT R3, R3, 0x7f800000, RZ, 0xfc, !PT ;  /* 0x7f80000003037812 */ /* 0x000fe200078efcff */
[----:B------:R-:W-:Y:S06]  /*0840*/  BRA `(.L_x_23) ;  /* 0x0000000000047947 */ /* 0x000fec0003800000 */
.L_x_21:
[----:B------:R-:W-:-:S07]  /*0850*/  IMAD R3, R5, 0x800000, R3 ;  /* 0x0080000005037824 */ /* 0x000fce00078e0203 */
.L_x_23:
[----:B------:R-:W-:Y:S05]  /*0860*/  BSYNC.RECONVERGENT B2 ;  /* 0x0000000000027941 */ /* 0x000fea0003800200 */
.L_x_20:
[----:B------:R-:W-:Y:S05]  /*0870*/  BRA `(.L_x_24) ;  /* 0x0000000000207947 */ /* 0x000fea0003800000 */
.L_x_19:
[----:B------:R-:W-:-:S04]  /*0880*/  LOP3.LUT R3, R7, 0x80000000, R6, 0x48, !PT ;  /* 0x8000000007037812 */ /* 0x000fc800078e4806 */
[----:B------:R-:W-:Y:S01]  /*0890*/  LOP3.LUT R3, R3, 0x7f800000, RZ, 0xfc, !PT ;  /* 0x7f80000003037812 */ /* 0x000fe200078efcff */
[----:B------:R-:W-:Y:S06]  /*08a0*/  BRA `(.L_x_24) ;  /* 0x0000000000147947 */ /* 0x000fec0003800000 */
.L_x_18:
[----:B------:R-:W-:Y:S01]  /*08b0*/  LOP3.LUT R3, R7, 0x80000000, R6, 0x48, !PT ;  /* 0x8000000007037812 */ /* 0x000fe200078e4806 */
[----:B------:R-:W-:Y:S06]  /*08c0*/  BRA `(.L_x_24) ;  /* 0x00000000000c7947 */ /* 0x000fec0003800000 */
.L_x_17:
[----:B------:R-:W0:Y:S01]  /*08d0*/  MUFU.RSQ R3, -QNAN ;  /* 0xffc0000000037908 */ /* 0x000e220000001400 */
[----:B------:R-:W-:Y:S05]  /*08e0*/  BRA `(.L_x_24) ;  /* 0x0000000000047947 */ /* 0x000fea0003800000 */
.L_x_16:
[----:B------:R-:W-:-:S07]  /*08f0*/  FADD.FTZ R3, R0, R3 ;  /* 0x0000000300037221 */ /* 0x000fce0000010000 */
.L_x_24:
[----:B------:R-:W-:Y:S05]  /*0900*/  BSYNC.RECONVERGENT B1 ;  /* 0x0000000000017941 */ /* 0x000fea0003800200 */
.L_x_14:
[----:B0-----:R-:W-:Y:S02]  /*0910*/  IMAD.MOV.U32 R9, RZ, RZ, R3 ;  /* 0x000000ffff097224 */ /* 0x001fe400078e0003 */
[----:B------:R-:W-:-:S04]  /*0920*/  IMAD.MOV.U32 R3, RZ, RZ, 0x0 ;  /* 0x00000000ff037424 */ /* 0x000fc800078e00ff */
[----:B------:R-:W-:Y:S05]  /*0930*/  RET.REL.NODEC R2 `(_Z18running_avg_kernelPKfPiPfi) ;  /* 0xfffffff402b07950 */ /* 0x000fea0003c3ffff */
.L_x_25:
        /* <DEDUP_REMOVED lines=12> */
.L_x_32:


//--------------------- .text._Z23lock_free_argmax_kernelPKfPfPii --------------------------
	.section	.text._Z23lock_free_argmax_kernelPKfPfPii,"ax",@progbits
	.align	128
        .global         _Z23lock_free_argmax_kernelPKfPfPii
        .type           _Z23lock_free_argmax_kernelPKfPfPii,@function
        .size           _Z23lock_free_argmax_kernelPKfPfPii,(.L_x_35 - _Z23lock_free_argmax_kernelPKfPfPii)
        .other          _Z23lock_free_argmax_kernelPKfPfPii,@"STO_CUDA_ENTRY STV_DEFAULT"
_Z23lock_free_argmax_kernelPKfPfPii:
.text._Z23lock_free_argmax_kernelPKfPfPii:
        /* <DEDUP_REMOVED lines=8> */
[----:B------:R-:W0:Y:S01]  /*0080*/  LDC.64 R2, c[0x0][0x380] ;  /* 0x0000e000ff027b82 */ /* 0x000e220000000a00 */
[----:B------:R-:W1:Y:S07]  /*0090*/  LDCU.64 UR4, c[0x0][0x358] ;  /* 0x00006b00ff0477ac */ /* 0x000e6e0008000a00 */
[----:B------:R-:W2:Y:S01]  /*00a0*/  LDC.64 R4, c[0x0][0x388] ;  /* 0x0000e200ff047b82 */ /* 0x000ea20000000a00 */
[----:B0-----:R-:W-:-:S06]  /*00b0*/  IMAD.WIDE R2, R7, 0x4, R2 ;  /* 0x0000000407027825 */ /* 0x001fcc00078e0202 */
[----:B-1----:R-:W3:Y:S04]  /*00c0*/  LDG.E R3, desc[UR4][R2.64] ;  /* 0x0000000402037981 */ /* 0x002ee8000c1e1900 */
[----:B--2---:R-:W3:Y:S02]  /*00d0*/  LDG.E R0, desc[UR4][R4.64] ;  /* 0x0000000404007981 */ /* 0x004ee4000c1e1900 */
[----:B---3--:R-:W-:-:S13]  /*00e0*/  FSETP.GT.AND P0, PT, R3, R0, PT ;  /* 0x000000000300720b */ /* 0x008fda0003f04000 */
[----:B------:R-:W-:Y:S05]  /*00f0*/  @!P0 EXIT ;  /* 0x000000000000894d */ /* 0x000fea0003800000 */
[----:B------:R-:W-:Y:S01]  /*0100*/  BSSY B0, `(.L_x_26) ;  /* 0x000000a000007945 */ /* 0x000fe20003800000 */
[----:B------:R-:W-:-:S07]  /*0110*/  IMAD.MOV.U32 R2, RZ, RZ, R0 ;  /* 0x000000ffff027224 */ /* 0x000fce00078e0000 */
.L_x_28:
[----:B------:R-:W-:Y:S05]  /*0120*/  YIELD ;  /* 0x0000000000007946 */ /* 0x000fea0003800000 */
[----:B------:R-:W2:Y:S02]  /*0130*/  ATOMG.E.CAS.STRONG.GPU PT, R0, [R4], R2, R3 ;  /* 0x00000002040073a9 */ /* 0x000ea400001ee103 */
[----:B--2---:R-:W-:-:S13]  /*0140*/  ISETP.NE.AND P0, PT, R0, R2, PT ;  /* 0x000000020000720c */ /* 0x004fda0003f05270 */
[----:B------:R-:W-:Y:S05]  /*0150*/  @!P0 BRA `(.L_x_27) ;  /* 0x0000000000108947 */ /* 0x000fea0003800000 */
[----:B------:R-:W-:Y:S01]  /*0160*/  FSETP.GT.AND P0, PT, R3, R0, PT ;  /* 0x000000000300720b */ /* 0x000fe20003f04000 */
[----:B------:R-:W-:-:S12]  /*0170*/  IMAD.MOV.U32 R2, RZ, RZ, R0 ;  /* 0x000000ffff027224 */ /* 0x000fd800078e0000 */
[----:B------:R-:W-:Y:S05]  /*0180*/  @P0 BRA `(.L_x_28) ;  /* 0xfffffffc00e40947 */ /* 0x000fea000383ffff */
[----:B------:R-:W-:Y:S05]  /*0190*/  EXIT ;  /* 0x000000000000794d */ /* 0x000fea0003800000 */
.L_x_27:
[----:B------:R-:W-:Y:S05]  /*01a0*/  BSYNC B0 ;  /* 0x0000000000007941 */ /* 0x000fea0003800000 */
.L_x_26:
[----:B------:R-:W0:Y:S02]  /*01b0*/  LDC.64 R2, c[0x0][0x390] ;  /* 0x0000e400ff027b82 */ /* 0x000e240000000a00 */
[----:B0-----:R-:W-:Y:S01]  /*01c0*/  ATOMG.E.EXCH.STRONG.GPU PT, RZ, desc[UR4][R2.64], R7 ;  /* 0x8000000702ff79a8 */ /* 0x001fe2000c1ef104 */
[----:B------:R-:W-:Y:S05]  /*01d0*/  EXIT ;  /* 0x000000000000794d */ /* 0x000fea0003800000 */
.L_x_29:
        /* <DEDUP_REMOVED lines=10> */
.L_x_35:


//--------------------- .text._Z20lock_free_max_kernelPKfPfi --------------------------
	.section	.text._Z20lock_free_max_kernelPKfPfi,"ax",@progbits
	.align	128
        .global         _Z20lock_free_max_kernelPKfPfi
        .type           _Z20lock_free_max_kernelPKfPfi,@function
        .size           _Z20lock_free_max_kernelPKfPfi,(.L_x_36 - _Z20lock_free_max_kernelPKfPfi)
        .other          _Z20lock_free_max_kernelPKfPfi,@"STO_CUDA_ENTRY STV_DEFAULT"
_Z20lock_free_max_kernelPKfPfi:
.text._Z20lock_free_max_kernelPKfPfi:
        /* <DEDUP_REMOVED lines=11> */
[----:B0-----:R-:W-:-:S05]  /*00b0*/  IMAD.WIDE R2, R7, 0x4, R2 ;  /* 0x0000000407027825 */ /* 0x001fca00078e0202 */
[----:B-1----:R0:W5:Y:S04]  /*00c0*/  LDG.E R7, desc[UR4][R2.64] ;  /* 0x0000000402077981 */ /* 0x002168000c1e1900 */
[----:B--2---:R0:W5:Y:S02]  /*00d0*/  LDG.E R6, desc[UR4][R4.64] ;  /* 0x0000000404067981 */ /* 0x004164000c1e1900 */
.L_x_30:
[----:B-----5:R-:W-:Y:S01]  /*00e0*/  FSETP.GTU.AND P0, PT, R7, R6, PT ;  /* 0x000000060700720b */ /* 0x020fe20003f0c000 */
[----:B------:R-:W-:-:S12]  /*00f0*/  YIELD ;  /* 0x0000000000007946 */ /* 0x000fd80003800000 */
[----:B------:R-:W-:Y:S05]  /*0100*/  @!P0 EXIT ;  /* 0x000000000000894d */ /* 0x000fea0003800000 */
[----:B0-----:R-:W2:Y:S02]  /*0110*/  ATOMG.E.CAS.STRONG.GPU PT, R3, [R4], R6, R7 ;  /* 0x00000006040373a9 */ /* 0x001ea400001ee107 */
[-C--:B--2---:R-:W-:Y:S02]  /*0120*/  ISETP.NE.AND P0, PT, R6, R3.reuse, PT ;  /* 0x000000030600720c */ /* 0x084fe40003f05270 */
[----:B------:R-:W-:-:S11]  /*0130*/  MOV R6, R3 ;  /* 0x0000000300067202 */ /* 0x000fd60000000f00 */
[----:B------:R-:W-:Y:S05]  /*0140*/  @P0 BRA `(.L_x_30) ;  /* 0xfffffffc00e40947 */ /* 0x000fea000383ffff */
[----:B------:R-:W-:Y:S05]  /*0150*/  EXIT ;  /* 0x000000000000794d */ /* 0x000fea0003800000 */
.L_x_31:
        /* <DEDUP_REMOVED lines=10> */
.L_x_36:


//--------------------- .nv.global.init           --------------------------
	.section	.nv.global.init,"aw",@progbits
.nv.global.init:
	.type		$str$1,@object
	.size		$str$1,($str$3 - $str$1)
$str$1:
        /*0000*/ 	.byte	0x0a, 0x00
	.type		$str$3,@object
	.size		$str$3,($str$4 - $str$3)
$str$3:
        /*0002*/ 	.byte	0x20, 0x20, 0x64, 0x6f, 0x20, 0x7b, 0x0a, 0x00
	.type		$str$4,@object
	.size		$str$4,($str$2 - $str$4)
$str$4:
        /*000a*/ 	.byte	0x20, 0x20, 0x20, 0x20, 0x20, 0x20, 0x6f, 0x6c, 0x64, 0x20, 0x3d, 0x20, 0x2a, 0x61, 0x64, 0x64
        /*001a*/ 	.byte	0x72, 0x3b, 0x0a, 0x00
	.type		$str$2,@object
	.size		$str$2,($str - $str$2)
$str$2:
        /*001e*/ 	.byte	0x4c, 0x6f, 0x63, 0x6b, 0x2d, 0x66, 0x72, 0x65, 0x65, 0x20, 0x70, 0x61, 0x74, 0x74, 0x65, 0x72
        /*002e*/ 	.byte	0x6e, 0x3a, 0x0a, 0x00
	.type		$str,@object
	.size		$str,($str$7 - $str)
$str:
        /*0032*/ 	.byte	0x3d, 0x3d, 0x3d, 0x20, 0x43, 0x41, 0x53, 0x20, 0x4c, 0x6f, 0x6f, 0x70, 0x20, 0x50, 0x61, 0x74
        /*0042*/ 	.byte	0x74, 0x65, 0x72, 0x6e, 0x20, 0x3d, 0x3d, 0x3d, 0x0a, 0x00
	.type		$str$7,@object
	.size		$str$7,($str$5 - $str$7)
$str$7:
        /*004c*/ 	.byte	0x20, 0x20, 0x7d, 0x20, 0x77, 0x68, 0x69, 0x6c, 0x65, 0x20, 0x28, 0x72, 0x65, 0x73, 0x75, 0x6c
        /*005c*/ 	.byte	0x74, 0x20, 0x21, 0x3d, 0x20, 0x6f, 0x6c, 0x64, 0x29, 0x3b, 0x0a, 0x00
	.type		$str$5,@object
	.size		$str$5,($str$8 - $str$5)
$str$5:
        /*0068*/ 	.byte	0x20, 0x20, 0x20, 0x20, 0x20, 0x20, 0x6e, 0x65, 0x77, 0x5f, 0x76, 0x61, 0x6c, 0x20, 0x3d, 0x20
        /*0078*/ 	.byte	0x63, 0x6f, 0x6d, 0x70, 0x75, 0x74, 0x65, 0x28, 0x6f, 0x6c, 0x64, 0x2c, 0x20, 0x6d, 0x79, 0x5f
        /*0088*/ 	.byte	0x76, 0x61, 0x6c, 0x29, 0x3b, 0x0a, 0x00
	.type		$str$8,@object
	.size		$str$8,($str$6 - $str$8)
$str$8:
        /*008f*/ 	.byte	0x4b, 0x65, 0x79, 0x20, 0x69, 0x6e, 0x73, 0x69, 0x67, 0x68, 0x74, 0x3a, 0x20, 0x72, 0x65, 0x74
        /*009f*/ 	.byte	0x72, 0x79, 0x20, 0x69, 0x66, 0x20, 0x61, 0x6e, 0x6f, 0x74, 0x68, 0x65, 0x72, 0x20, 0x74, 0x68
        /*00af*/ 	.byte	0x72, 0x65, 0x61, 0x64, 0x20, 0x6d, 0x6f, 0x64, 0x69, 0x66, 0x69, 0x65, 0x64, 0x0a, 0x00
	.type		$str$6,@object
	.size		$str$6,($str$9 - $str$6)
$str$6:
        /*00be*/ 	.byte	0x20, 0x20, 0x20, 0x20, 0x20, 0x20, 0x72, 0x65, 0x73, 0x75, 0x6c, 0x74, 0x20, 0x3d, 0x20, 0x61
        /*00ce*/ 	.byte	0x74, 0x6f, 0x6d, 0x69, 0x63, 0x43, 0x41, 0x53, 0x28, 0x61, 0x64, 0x64, 0x72, 0x2c, 0x20, 0x6f
        /*00de*/ 	.byte	0x6c, 0x64, 0x2c, 0x20, 0x6e, 0x65, 0x77, 0x5f, 0x76, 0x61, 0x6c, 0x29, 0x3b, 0x0a, 0x00
	.type		$str$9,@object
	.size		$str$9,(.L_9 - $str$9)
$str$9:
        /*00ed*/ 	.byte	0x54, 0x68, 0x69, 0x73, 0x20, 0x69, 0x73, 0x20, 0x74, 0x68, 0x65, 0x20, 0x66, 0x6f, 0x75, 0x6e
        /*00fd*/ 	.byte	0x64, 0x61, 0x74, 0x69, 0x6f, 0x6e, 0x20, 0x6f, 0x66, 0x20, 0x6c, 0x6f, 0x63, 0x6b, 0x2d, 0x66
        /*010d*/ 	.byte	0x72, 0x65, 0x65, 0x20, 0x61, 0x6c, 0x67, 0x6f, 0x72, 0x69, 0x74, 0x68, 0x6d, 0x73, 0x0a, 0x00
.L_9:


//--------------------- .nv.shared.reserved.0     --------------------------
	.section	.nv.shared.reserved.0,"aw",@nobits
	.weak		__nv_reservedSMEM_offset_0_alias
	.size		__nv_reservedSMEM_offset_0_alias, 0, 64
	.other		__nv_reservedSMEM_offset_0_alias,@"STO_CUDA_RESERVED_SHARED STV_DEFAULT"
__nv_reservedSMEM_offset_0_alias:
	.zero		0
	.zero		64


//--------------------- .nv.constant0._Z16cas_pattern_demov --------------------------
	.section	.nv.constant0._Z16cas_pattern_demov,"a",@progbits
	.sectionflags	@""
	.align	4
.nv.constant0._Z16cas_pattern_demov:
	.zero		896


//--------------------- .nv.constant0._Z18running_avg_kernelPKfPiPfi --------------------------
	.section	.nv.constant0._Z18running_avg_kernelPKfPiPfi,"a",@progbits
	.sectionflags	@""
	.align	4
.nv.constant0._Z18running_avg_kernelPKfPiPfi:
	.zero		924


//--------------------- .nv.constant0._Z23lock_free_argmax_kernelPKfPfPii --------------------------
	.section	.nv.constant0._Z23lock_free_argmax_kernelPKfPfPii,"a",@progbits
	.sectionflags	@""
	.align	4
.nv.constant0._Z23lock_free_argmax_kernelPKfPfPii:
	.zero		924


//--------------------- .nv.constant0._Z20lock_free_max_kernelPKfPfi --------------------------
	.section	.nv.constant0._Z20lock_free_max_kernelPKfPfi,"a",@progbits
	.sectionflags	@""
	.align	4
.nv.constant0._Z20lock_free_max_kernelPKfPfi:
	.zero		916


//--------------------- SYMBOLS --------------------------

	.type		.nv.reservedSmem.offset0,@object
	.size		.nv.reservedSmem.offset0,0x4
	.type		vprintf,@function
